// auto-generated by cutlass_sweep.conv — config: {"arch": "sm_100", "cluster_m": 2, "cluster_n": 1, "conv_kind": "fprop", "dtype": "fp16", "ndim": 2, "tile_k": 32, "tile_m": 64, "tile_n": 64}
#include "cutlass/cutlass.h"
#include "cute/tensor.hpp"
#include "cutlass/kernel_hardware_info.hpp"
#include "cutlass/conv/convolution.h"
#include "cutlass/conv/dispatch_policy.hpp"
#include "cutlass/conv/collective/collective_builder.hpp"
#include "cutlass/conv/kernel/conv_universal.hpp"
#include "cutlass/conv/device/conv_universal_adapter.hpp"
#include "cutlass/epilogue/collective/collective_builder.hpp"

using namespace cute;
using Elem = cutlass::half_t;
using Acc  = float;
using LayoutAB = cutlass::layout::TensorNHWC;
using LayoutC  = cutlass::layout::TensorNHWC;
constexpr auto ConvOp = cutlass::conv::Operator::kFprop;
using TileShape    = Shape<_64, _64, Shape<_32>>;
using ClusterShape = Shape<_2, _1, _1>;

using CollectiveEpilogue = typename cutlass::epilogue::collective::CollectiveBuilder<
    cutlass::arch::Sm100, cutlass::arch::OpClassTensorOp,
    TileShape, ClusterShape,
    cutlass::epilogue::collective::EpilogueTileAuto,
    Acc, Acc,
    Elem, LayoutC, 128 / cutlass::sizeof_bits<Elem>::value,
    Elem, LayoutC, 128 / cutlass::sizeof_bits<Elem>::value,
    cutlass::epilogue::collective::EpilogueScheduleAuto
  >::CollectiveOp;

using CollectiveMainloop = typename cutlass::conv::collective::CollectiveBuilder<
    cutlass::arch::Sm100, cutlass::arch::OpClassTensorOp, ConvOp,
    Elem, LayoutAB, 128 / cutlass::sizeof_bits<Elem>::value,
    Elem, LayoutAB, 128 / cutlass::sizeof_bits<Elem>::value,
    Acc,
    TileShape, ClusterShape,
    cutlass::conv::collective::StageCountAutoCarveout<
        static_cast<int>(sizeof(typename CollectiveEpilogue::SharedStorage))>,
    cutlass::conv::collective::KernelScheduleAuto
  >::CollectiveOp;

using ProblemShape = cutlass::conv::ConvProblemShape<
    ConvOp, CollectiveMainloop::DispatchPolicy::NumSpatialDimensions>;
using ConvKernel = cutlass::conv::kernel::ConvUniversal<
    ProblemShape, CollectiveMainloop, CollectiveEpilogue>;
using Conv = cutlass::conv::device::ConvUniversalAdapter<ConvKernel>;

auto* _anchor = &cutlass::device_kernel<ConvKernel>;


// ===== COMPILED SASS (sm_100a) =====

	.target	sm_100a

	.elftype	@"ET_EXEC"


//--------------------- .note.nv.tkinfo           --------------------------
	.section	.note.nv.tkinfo,"",@"SHT_NOTE"
	.sectionflags	@"SHF_NOTE_NV_TKINFO"
	.tkinfo
        /*0018*/ 	.word	0x00000002
        /*0030*/ 	.string	""
        /*0030*/ 	.string	"ptxas"
        /*0030*/ 	.string	"Cuda compilation tools, release 13.0, V13.0.88"
        /*0030*/ 	.string	"Build cuda_13.0.r13.0/compiler.36424714_0"
        /*0030*/ 	.string	"-arch sm_100a -m 64 "



//--------------------- .note.nv.cuinfo           --------------------------
	.section	.note.nv.cuinfo,"",@"SHT_NOTE"
	.sectionflags	@"SHF_NOTE_NV_CUINFO"
        /*0018*/ 	.short	0x0002
        /*001a*/ 	.short	0x0064
        /*001c*/ 	.short	0x0082
	.zero		2


//--------------------- .nv.info                  --------------------------
	.section	.nv.info,"",@"SHT_CUDA_INFO"
	.align	4


	//----- nvinfo : EIATTR_REGCOUNT
	.align		4
        /*0000*/ 	.byte	0x04, 0x2f
        /*0002*/ 	.short	(.L_19 - .L_18)
	.align		4
.L_18:
        /*0004*/ 	.word	index@(_ZN7cutlass13device_kernelINS_4conv6kernel13ConvUniversalINS1_16ConvProblemShapeILNS1_8OperatorE0ELi2EEENS1_10collective14CollectiveConvINS1_47MainloopSm100TmaUmmaWarpSpecializedImplicitGemmILS5_0ELi26ELi2ELi1ELi2EN4cute5tupleIJNSA_1CILi2EEENSC_ILi1EEESE_EEEEENSB_IJNSC_ILi64EEESH_NSB_IJNSC_ILi32EEEEEEEEENS_6half_tESL_NSA_8TiledMMAINSA_8MMA_AtomIJNSA_20SM100_MMA_F16BF16_SSISL_SL_fLi64ELi64ELNSA_4UMMA5MajorE0ELSQ_0ELNSP_7ScaleInE0ELSR_0EEEEEENSA_6LayoutINSB_IJSE_SE_SE_EEENSB_IJNSC_ILi0EEESW_SW_EEEEENSB_IJNSA_10UnderscoreESZ_SZ_EEEEENS7_6detail27Sm100ImplicitGemmTileTraitsINSA_20SM90_TMA_LOAD_IM2COLENSA_14ComposedLayoutINSA_7SwizzleILi2ELi4ELi3EEENSA_18smem_ptr_flag_bitsILi16EEENSU_INSB_IJNSC_ILi8EEESI_EEENSB_IJSI_SE_EEEEEEEvEENS13_INSA_23SM90_TMA_LOAD_MULTICASTES1E_vEEEENS_8epilogue10collective18CollectiveEpilogueINS1J_23Sm100TmaWarpSpecializedILi3ELi2ELi16ELb1ELb0EEEJSK_NSB_IJNSU_ISH_SE_EENSU_ISI_SE_EEEEESL_NSB_IJNSB_IJlllEEESE_SW_EEESL_S1S_NS1J_6fusion15FusionCallbacksIS1N_NS1T_17LinearCombinationISL_fSL_fLNS_15FloatRoundStyleE2EEESK_S1Q_JEEENSA_5SM1004TMEM4LOAD26SM100_TMEM_LOAD_16dp256b4xES14_S1E_NSA_17SM75_U32x4_LDSM_NENSA_21SM90_TMA_STORE_IM2COLES1E_NSA_17SM90_U32x4_STSM_NENSA_39AutoVectorizingCopyWithAssumedAlignmentILi128EEEEEEvvEEEEvNT_6ParamsE)
        /*0008*/ 	.word	0x00000047


	//----- nvinfo : EIATTR_FRAME_SIZE
	.align		4
.L_19:
        /*000c*/ 	.byte	0x04, 0x11
        /*000e*/ 	.short	(.L_21 - .L_20)
	.align		4
.L_20:
        /*0010*/ 	.word	index@($__internal_2_$__cuda_sm10x_tcgen05_guardrail_trap_unallocated_columns_being_dealloced)
        /*0014*/ 	.word	0x00000008


	//----- nvinfo : EIATTR_FRAME_SIZE
	.align		4
.L_21:
        /*0018*/ 	.byte	0x04, 0x11
        /*001a*/ 	.short	(.L_23 - .L_22)
	.align		4
.L_22:
        /*001c*/ 	.word	index@($__internal_1_$__cuda_sm10x_tcgen05_guardrail_trap_phase_invalid_during_alloc)
        /*0020*/ 	.word	0x00000008


	//----- nvinfo : EIATTR_FRAME_SIZE
	.align		4
.L_23:
        /*0024*/ 	.byte	0x04, 0x11
        /*0026*/ 	.short	(.L_25 - .L_24)
	.align		4
.L_24:
        /*0028*/ 	.word	index@($__internal_0_$__cuda_sm10x_tcgen05_guardrail_trap_col_being_dealloced_not_returned_by_alloc)
        /*002c*/ 	.word	0x00000008


	//----- nvinfo : EIATTR_FRAME_SIZE
	.align		4
.L_25:
        /*0030*/ 	.byte	0x04, 0x11
        /*0032*/ 	.short	(.L_27 - .L_26)
	.align		4
.L_26:
        /*0034*/ 	.word	index@(_ZN7cutlass13device_kernelINS_4conv6kernel13ConvUniversalINS1_16ConvProblemShapeILNS1_8OperatorE0ELi2EEENS1_10collective14CollectiveConvINS1_47MainloopSm100TmaUmmaWarpSpecializedImplicitGemmILS5_0ELi26ELi2ELi1ELi2EN4cute5tupleIJNSA_1CILi2EEENSC_ILi1EEESE_EEEEENSB_IJNSC_ILi64EEESH_NSB_IJNSC_ILi32EEEEEEEEENS_6half_tESL_NSA_8TiledMMAINSA_8MMA_AtomIJNSA_20SM100_MMA_F16BF16_SSISL_SL_fLi64ELi64ELNSA_4UMMA5MajorE0ELSQ_0ELNSP_7ScaleInE0ELSR_0EEEEEENSA_6LayoutINSB_IJSE_SE_SE_EEENSB_IJNSC_ILi0EEESW_SW_EEEEENSB_IJNSA_10UnderscoreESZ_SZ_EEEEENS7_6detail27Sm100ImplicitGemmTileTraitsINSA_20SM90_TMA_LOAD_IM2COLENSA_14ComposedLayoutINSA_7SwizzleILi2ELi4ELi3EEENSA_18smem_ptr_flag_bitsILi16EEENSU_INSB_IJNSC_ILi8EEESI_EEENSB_IJSI_SE_EEEEEEEvEENS13_INSA_23SM90_TMA_LOAD_MULTICASTES1E_vEEEENS_8epilogue10collective18CollectiveEpilogueINS1J_23Sm100TmaWarpSpecializedILi3ELi2ELi16ELb1ELb0EEEJSK_NSB_IJNSU_ISH_SE_EENSU_ISI_SE_EEEEESL_NSB_IJNSB_IJlllEEESE_SW_EEESL_S1S_NS1J_6fusion15FusionCallbacksIS1N_NS1T_17LinearCombinationISL_fSL_fLNS_15FloatRoundStyleE2EEESK_S1Q_JEEENSA_5SM1004TMEM4LOAD26SM100_TMEM_LOAD_16dp256b4xES14_S1E_NSA_17SM75_U32x4_LDSM_NENSA_21SM90_TMA_STORE_IM2COLES1E_NSA_17SM90_U32x4_STSM_NENSA_39AutoVectorizingCopyWithAssumedAlignmentILi128EEEEEEvvEEEEvNT_6ParamsE)
        /*0038*/ 	.word	0x00000008


	//----- nvinfo : EIATTR_MIN_STACK_SIZE
	.align		4
.L_27:
        /*003c*/ 	.byte	0x04, 0x12
        /*003e*/ 	.short	(.L_29 - .L_28)
	.align		4
.L_28:
        /*0040*/ 	.word	index@(_ZN7cutlass13device_kernelINS_4conv6kernel13ConvUniversalINS1_16ConvProblemShapeILNS1_8OperatorE0ELi2EEENS1_10collective14CollectiveConvINS1_47MainloopSm100TmaUmmaWarpSpecializedImplicitGemmILS5_0ELi26ELi2ELi1ELi2EN4cute5tupleIJNSA_1CILi2EEENSC_ILi1EEESE_EEEEENSB_IJNSC_ILi64EEESH_NSB_IJNSC_ILi32EEEEEEEEENS_6half_tESL_NSA_8TiledMMAINSA_8MMA_AtomIJNSA_20SM100_MMA_F16BF16_SSISL_SL_fLi64ELi64ELNSA_4UMMA5MajorE0ELSQ_0ELNSP_7ScaleInE0ELSR_0EEEEEENSA_6LayoutINSB_IJSE_SE_SE_EEENSB_IJNSC_ILi0EEESW_SW_EEEEENSB_IJNSA_10UnderscoreESZ_SZ_EEEEENS7_6detail27Sm100ImplicitGemmTileTraitsINSA_20SM90_TMA_LOAD_IM2COLENSA_14ComposedLayoutINSA_7SwizzleILi2ELi4ELi3EEENSA_18smem_ptr_flag_bitsILi16EEENSU_INSB_IJNSC_ILi8EEESI_EEENSB_IJSI_SE_EEEEEEEvEENS13_INSA_23SM90_TMA_LOAD_MULTICASTES1E_vEEEENS_8epilogue10collective18CollectiveEpilogueINS1J_23Sm100TmaWarpSpecializedILi3ELi2ELi16ELb1ELb0EEEJSK_NSB_IJNSU_ISH_SE_EENSU_ISI_SE_EEEEESL_NSB_IJNSB_IJlllEEESE_SW_EEESL_S1S_NS1J_6fusion15FusionCallbacksIS1N_NS1T_17LinearCombinationISL_fSL_fLNS_15FloatRoundStyleE2EEESK_S1Q_JEEENSA_5SM1004TMEM4LOAD26SM100_TMEM_LOAD_16dp256b4xES14_S1E_NSA_17SM75_U32x4_LDSM_NENSA_21SM90_TMA_STORE_IM2COLES1E_NSA_17SM90_U32x4_STSM_NENSA_39AutoVectorizingCopyWithAssumedAlignmentILi128EEEEEEvvEEEEvNT_6ParamsE)
        /*0044*/ 	.word	0x00000008
.L_29:


//--------------------- .nv.compat                --------------------------
	.section	.nv.compat,"",@"SHT_CUDA_COMPAT_INFO"
	.align	4
        /*0000*/ 	.byte	0x02, 0x09, 0x01, 0x00, 0x02, 0x02, 0x02, 0x00, 0x02, 0x05, 0x05, 0x00, 0x03, 0x07, 0x01, 0x01
        /*0010*/ 	.byte	0x02, 0x03, 0x01, 0x00, 0x02, 0x06, 0x01, 0x00, 0x04, 0x0b, 0x08, 0x00, 0x09, 0x00, 0x00, 0x00
        /*0020*/ 	.byte	0x00, 0x00, 0x00, 0x00


//--------------------- .nv.info._ZN7cutlass13device_kernelINS_4conv6kernel13ConvUniversalINS1_16ConvProblemShapeILNS1_8OperatorE0ELi2EEENS1_10collective14CollectiveConvINS1_47MainloopSm100TmaUmmaWarpSpecializedImplicitGemmILS5_0ELi26ELi2ELi1ELi2EN4cute5tupleIJNSA_1CILi2EEENSC_ILi1EEESE_EEEEENSB_IJNSC_ILi64EEESH_NSB_IJNSC_ILi32EEEEEEEEENS_6half_tESL_NSA_8TiledMMAINSA_8MMA_AtomIJNSA_20SM100_MMA_F16BF16_SSISL_SL_fLi64ELi64ELNSA_4UMMA5MajorE0ELSQ_0ELNSP_7ScaleInE0ELSR_0EEEEEENSA_6LayoutINSB_IJSE_SE_SE_EEENSB_IJNSC_ILi0EEESW_SW_EEEEENSB_IJNSA_10UnderscoreESZ_SZ_EEEEENS7_6detail27Sm100ImplicitGemmTileTraitsINSA_20SM90_TMA_LOAD_IM2COLENSA_14ComposedLayoutINSA_7SwizzleILi2ELi4ELi3EEENSA_18smem_ptr_flag_bitsILi16EEENSU_INSB_IJNSC_ILi8EEESI_EEENSB_IJSI_SE_EEEEEEEvEENS13_INSA_23SM90_TMA_LOAD_MULTICASTES1E_vEEEENS_8epilogue10collective18CollectiveEpilogueINS1J_23Sm100TmaWarpSpecializedILi3ELi2ELi16ELb1ELb0EEEJSK_NSB_IJNSU_ISH_SE_EENSU_ISI_SE_EEEEESL_NSB_IJNSB_IJlllEEESE_SW_EEESL_S1S_NS1J_6fusion15FusionCallbacksIS1N_NS1T_17LinearCombinationISL_fSL_fLNS_15FloatRoundStyleE2EEESK_S1Q_JEEENSA_5SM1004TMEM4LOAD26SM100_TMEM_LOAD_16dp256b4xES14_S1E_NSA_17SM75_U32x4_LDSM_NENSA_21SM90_TMA_STORE_IM2COLES1E_NSA_17SM90_U32x4_STSM_NENSA_39AutoVectorizingCopyWithAssumedAlignmentILi128EEEEEEvvEEEEvNT_6ParamsE --------------------------
	.section	.nv.info._ZN7cutlass13device_kernelINS_4conv6kernel13ConvUniversalINS1_16ConvProblemShapeILNS1_8OperatorE0ELi2EEENS1_10collective14CollectiveConvINS1_47MainloopSm100TmaUmmaWarpSpecializedImplicitGemmILS5_0ELi26ELi2ELi1ELi2EN4cute5tupleIJNSA_1CILi2EEENSC_ILi1EEESE_EEEEENSB_IJNSC_ILi64EEESH_NSB_IJNSC_ILi32EEEEEEEEENS_6half_tESL_NSA_8TiledMMAINSA_8MMA_AtomIJNSA_20SM100_MMA_F16BF16_SSISL_SL_fLi64ELi64ELNSA_4UMMA5MajorE0ELSQ_0ELNSP_7ScaleInE0ELSR_0EEEEEENSA_6LayoutINSB_IJSE_SE_SE_EEENSB_IJNSC_ILi0EEESW_SW_EEEEENSB_IJNSA_10UnderscoreESZ_SZ_EEEEENS7_6detail27Sm100ImplicitGemmTileTraitsINSA_20SM90_TMA_LOAD_IM2COLENSA_14ComposedLayoutINSA_7SwizzleILi2ELi4ELi3EEENSA_18smem_ptr_flag_bitsILi16EEENSU_INSB_IJNSC_ILi8EEESI_EEENSB_IJSI_SE_EEEEEEEvEENS13_INSA_23SM90_TMA_LOAD_MULTICASTES1E_vEEEENS_8epilogue10collective18CollectiveEpilogueINS1J_23Sm100TmaWarpSpecializedILi3ELi2ELi16ELb1ELb0EEEJSK_NSB_IJNSU_ISH_SE_EENSU_ISI_SE_EEEEESL_NSB_IJNSB_IJlllEEESE_SW_EEESL_S1S_NS1J_6fusion15FusionCallbacksIS1N_NS1T_17LinearCombinationISL_fSL_fLNS_15FloatRoundStyleE2EEESK_S1Q_JEEENSA_5SM1004TMEM4LOAD26SM100_TMEM_LOAD_16dp256b4xES14_S1E_NSA_17SM75_U32x4_LDSM_NENSA_21SM90_TMA_STORE_IM2COLES1E_NSA_17SM90_U32x4_STSM_NENSA_39AutoVectorizingCopyWithAssumedAlignmentILi128EEEEEEvvEEEEvNT_6ParamsE,"",@"SHT_CUDA_INFO"
	.sectionflags	@""
	.align	4


	//----- nvinfo : EIATTR_CUDA_API_VERSION
	.align		4
        /*0000*/ 	.byte	0x04, 0x37
        /*0002*/ 	.short	(.L_31 - .L_30)
.L_30:
        /*0004*/ 	.word	0x00000082


	//----- nvinfo : EIATTR_KPARAM_INFO
	.align		4
.L_31:
        /*0008*/ 	.byte	0x04, 0x17
        /*000a*/ 	.short	(.L_33 - .L_32)
.L_32:
        /*000c*/ 	.word	0x00000000
        /*0010*/ 	.short	0x0000
        /*0012*/ 	.short	0x0000
        /*0014*/ 	.byte	0x00, 0xf0, 0x01, 0x20


	//----- nvinfo : EIATTR_AT_ENTRY_FRAGMENTS
	.align		4
.L_33:
        /*0018*/ 	.byte	0x04, 0x4f
        /*001a*/ 	.short	(.L_35 - .L_34)


	//   ....[0]....
.L_34:
        /*001c*/ 	.word	0x00000006


	//----- nvinfo : EIATTR_RESERVED_SMEM_USED
	.align		4
.L_35:
        /*0020*/ 	.byte	0x01, 0x41
	.zero		2


	//----- nvinfo : EIATTR_SPARSE_MMA_MASK
	.align		4
        /*0024*/ 	.byte	0x03, 0x50
        /*0026*/ 	.short	0x0000


	//----- nvinfo : EIATTR_TCGEN05_1CTA_USED
	.align		4
        /*0028*/ 	.byte	0x01, 0x51
	.zero		2


	//----- nvinfo : EIATTR_MAXREG_COUNT
	.align		4
        /*002c*/ 	.byte	0x03, 0x1b
        /*002e*/ 	.short	0x00ff


	//----- nvinfo : EIATTR_NUM_BARRIERS
	.align		4
        /*0030*/ 	.byte	0x02, 0x4c
        /*0032*/ 	.byte	0x07
	.zero		1


	//----- nvinfo : EIATTR_EXTERNS
	.align		4
        /*0034*/ 	.byte	0x04, 0x0f
        /*0036*/ 	.short	(.L_37 - .L_36)


	//   ....[0]....
	.align		4
.L_36:
        /*0038*/ 	.word	index@(__assertfail)


	//----- nvinfo : EIATTR_MERCURY_ISA_VERSION
	.align		4
.L_37:
        /*003c*/ 	.byte	0x03, 0x5f
        /*003e*/ 	.short	0x0101


	//----- nvinfo : EIATTR_INT_WARP_WIDE_INSTR_OFFSETS
	.align		4
        /*0040*/ 	.byte	0x04, 0x31
        /*0042*/ 	.short	(.L_39 - .L_38)


	//   ....[0]....
.L_38:
        /*0044*/ 	.word	0x00004a10


	//   ....[1]....
        /*0048*/ 	.word	0x00004a30


	//   ....[2]....
        /*004c*/ 	.word	0x00004a60


	//   ....[3]....
        /*0050*/ 	.word	0x000056d0


	//   ....[4]....
        /*0054*/ 	.word	0x00005810


	//   ....[5]....
        /*0058*/ 	.word	0x00005910


	//   ....[6]....
        /*005c*/ 	.word	0x00005a10


	//----- nvinfo : EIATTR_COOP_GROUP_MASK_REGIDS
	.align		4
.L_39:
        /*0060*/ 	.byte	0x04, 0x29
        /*0062*/ 	.short	(.L_41 - .L_40)


	//   ....[0]....
.L_40:
        /*0064*/ 	.word	0xffffffff


	//   ....[1]....
        /*0068*/ 	.word	0xffffffff


	//   ....[2]....
        /*006c*/ 	.word	0xffffffff


	//   ....[3]....
        /*0070*/ 	.word	0xffffffff


	//   ....[4]....
        /*0074*/ 	.word	0xffffffff


	//   ....[5]....
        /*0078*/ 	.word	0xffffffff


	//   ....[6]....
        /*007c*/ 	.word	0xffffffff


	//   ....[7]....
        /*0080*/ 	.word	0xffffffff


	//   ....[8]....
        /*0084*/ 	.word	0xffffffff


	//   ....[9]....
        /*0088*/ 	.word	0xffffffff


	//   ....[10]....
        /*008c*/ 	.word	0xffffffff


	//   ....[11]....
        /*0090*/ 	.word	0xffffffff


	//   ....[12]....
        /*0094*/ 	.word	0xffffffff


	//----- nvinfo : EIATTR_COOP_GROUP_INSTR_OFFSETS
	.align		4
.L_41:
        /*0098*/ 	.byte	0x04, 0x28
        /*009a*/ 	.short	(.L_43 - .L_42)


	//   ....[0]....
.L_42:
        /*009c*/ 	.word	0x00000090


	//   ....[1]....
        /*00a0*/ 	.word	0x00000500


	//   ....[2]....
        /*00a4*/ 	.word	0x00000980


	//   ....[3]....
        /*00a8*/ 	.word	0x00000b00


	//   ....[4]....
        /*00ac*/ 	.word	0x00000c00


	//   ....[5]....
        /*00b0*/ 	.word	0x00000d50


	//   ....[6]....
        /*00b4*/ 	.word	0x00000f50


	//   ....[7]....
        /*00b8*/ 	.word	0x000025c0


	//   ....[8]....
        /*00bc*/ 	.word	0x00003e30


	//   ....[9]....
        /*00c0*/ 	.word	0x00004040


	//   ....[10]....
        /*00c4*/ 	.word	0x00004070


	//   ....[11]....
        /*00c8*/ 	.word	0x000048f0


	//   ....[12]....
        /*00cc*/ 	.word	0x00004b30


	//----- nvinfo : EIATTR_VRC_CTA_INIT_COUNT
	.align		4
.L_43:
        /*00d0*/ 	.byte	0x02, 0x4a
        /*00d2*/ 	.byte	0x80
	.zero		1


	//----- nvinfo : EIATTR_SYSCALL_OFFSETS
	.align		4
        /*00d4*/ 	.byte	0x04, 0x46
        /*00d6*/ 	.short	(.L_45 - .L_44)


	//   ....[0]....
.L_44:
        /*00d8*/ 	.word	0x00006760


	//   ....[1]....
        /*00dc*/ 	.word	0x00006850


	//   ....[2]....
        /*00e0*/ 	.word	0x00007190


	//   ....[3]....
        /*00e4*/ 	.word	0x00007b00


	//----- nvinfo : EIATTR_MBARRIER_INSTR_OFFSETS
	.align		4
.L_45:
        /*00e8*/ 	.byte	0x04, 0x39
        /*00ea*/ 	.short	(.L_47 - .L_46)


	//   ....[0]....
.L_46:
        /*00ec*/ 	.word	0x00000620
        /*00f0*/ 	.word	0x000000ff
        /*00f4*/ 	.word	0x00000000
        /*00f8*/ 	.short	0x0100
        /*00fa*/ 	.byte	0x04
	.zero		1


	//   ....[1]....
        /*00fc*/ 	.word	0x00000630
        /*0100*/ 	.word	0x000000ff
        /*0104*/ 	.word	0x000000d0
        /*0108*/ 	.short	0x0100
        /*010a*/ 	.byte	0x04
	.zero		1


	//   ....[2]....
        /*010c*/ 	.word	0x00000640
        /*0110*/ 	.word	0x000000ff
        /*0114*/ 	.word	0x00000008
        /*0118*/ 	.short	0x0100
        /*011a*/ 	.byte	0x04
	.zero		1


	//   ....[3]....
        /*011c*/ 	.word	0x00000650
        /*0120*/ 	.word	0x000000ff
        /*0124*/ 	.word	0x000000d8
        /*0128*/ 	.short	0x0100
        /*012a*/ 	.byte	0x04
	.zero		1


	//   ....[4]....
        /*012c*/ 	.word	0x00000660
        /*0130*/ 	.word	0x000000ff
        /*0134*/ 	.word	0x00000010
        /*0138*/ 	.short	0x0100
        /*013a*/ 	.byte	0x04
	.zero		1


	//   ....[5]....
        /*013c*/ 	.word	0x00000670
        /*0140*/ 	.word	0x000000ff
        /*0144*/ 	.word	0x000000e0
        /*0148*/ 	.short	0x0100
        /*014a*/ 	.byte	0x04
	.zero		1


	//   ....[6]....
        /*014c*/ 	.word	0x00000680
        /*0150*/ 	.word	0x000000ff
        /*0154*/ 	.word	0x00000018
        /*0158*/ 	.short	0x0100
        /*015a*/ 	.byte	0x04
	.zero		1


	//   ....[7]....
        /*015c*/ 	.word	0x00000690
        /*0160*/ 	.word	0x000000ff
        /*0164*/ 	.word	0x000000e8
        /*0168*/ 	.short	0x0100
        /*016a*/ 	.byte	0x04
	.zero		1


	//   ....[8]....
        /*016c*/ 	.word	0x000006a0
        /*0170*/ 	.word	0x000000ff
        /*0174*/ 	.word	0x00000020
        /*0178*/ 	.short	0x0100
        /*017a*/ 	.byte	0x04
	.zero		1


	//   ....[9]....
        /*017c*/ 	.word	0x000006b0
        /*0180*/ 	.word	0x000000ff
        /*0184*/ 	.word	0x000000f0
        /*0188*/ 	.short	0x0100
        /*018a*/ 	.byte	0x04
	.zero		1


	//   ....[10]....
        /*018c*/ 	.word	0x000006c0
        /*0190*/ 	.word	0x000000ff
        /*0194*/ 	.word	0x00000028
        /*0198*/ 	.short	0x0100
        /*019a*/ 	.byte	0x04
	.zero		1


	//   ....[11]....
        /*019c*/ 	.word	0x000006d0
        /*01a0*/ 	.word	0x000000ff
        /*01a4*/ 	.word	0x000000f8
        /*01a8*/ 	.short	0x0100
        /*01aa*/ 	.byte	0x04
	.zero		1


	//   ....[12]....
        /*01ac*/ 	.word	0x000006e0
        /*01b0*/ 	.word	0x000000ff
        /*01b4*/ 	.word	0x00000030
        /*01b8*/ 	.short	0x0100
        /*01ba*/ 	.byte	0x04
	.zero		1


	//   ....[13]....
        /*01bc*/ 	.word	0x000006f0
        /*01c0*/ 	.word	0x000000ff
        /*01c4*/ 	.word	0x00000100
        /*01c8*/ 	.short	0x0100
        /*01ca*/ 	.byte	0x04
	.zero		1


	//   ....[14]....
        /*01cc*/ 	.word	0x00000700
        /*01d0*/ 	.word	0x000000ff
        /*01d4*/ 	.word	0x00000038
        /*01d8*/ 	.short	0x0100
        /*01da*/ 	.byte	0x04
	.zero		1


	//   ....[15]....
        /*01dc*/ 	.word	0x00000710
        /*01e0*/ 	.word	0x000000ff
        /*01e4*/ 	.word	0x00000108
        /*01e8*/ 	.short	0x0100
        /*01ea*/ 	.byte	0x04
	.zero		1


	//   ....[16]....
        /*01ec*/ 	.word	0x00000720
        /*01f0*/ 	.word	0x000000ff
        /*01f4*/ 	.word	0x00000040
        /*01f8*/ 	.short	0x0100
        /*01fa*/ 	.byte	0x04
	.zero		1


	//   ....[17]....
        /*01fc*/ 	.word	0x00000730
        /*0200*/ 	.word	0x000000ff
        /*0204*/ 	.word	0x00000110
        /*0208*/ 	.short	0x0100
        /*020a*/ 	.byte	0x04
	.zero		1


	//   ....[18]....
        /*020c*/ 	.word	0x00000740
        /*0210*/ 	.word	0x000000ff
        /*0214*/ 	.word	0x00000048
        /*0218*/ 	.short	0x0100
        /*021a*/ 	.byte	0x04
	.zero		1


	//   ....[19]....
        /*021c*/ 	.word	0x00000750
        /*0220*/ 	.word	0x000000ff
        /*0224*/ 	.word	0x00000118
        /*0228*/ 	.short	0x0100
        /*022a*/ 	.byte	0x04
	.zero		1


	//   ....[20]....
        /*022c*/ 	.word	0x00000760
        /*0230*/ 	.word	0x000000ff
        /*0234*/ 	.word	0x00000050
        /*0238*/ 	.short	0x0100
        /*023a*/ 	.byte	0x04
	.zero		1


	//   ....[21]....
        /*023c*/ 	.word	0x00000770
        /*0240*/ 	.word	0x000000ff
        /*0244*/ 	.word	0x00000120
        /*0248*/ 	.short	0x0100
        /*024a*/ 	.byte	0x04
	.zero		1


	//   ....[22]....
        /*024c*/ 	.word	0x00000780
        /*0250*/ 	.word	0x000000ff
        /*0254*/ 	.word	0x00000058
        /*0258*/ 	.short	0x0100
        /*025a*/ 	.byte	0x04
	.zero		1


	//   ....[23]....
        /*025c*/ 	.word	0x00000790
        /*0260*/ 	.word	0x000000ff
        /*0264*/ 	.word	0x00000128
        /*0268*/ 	.short	0x0100
        /*026a*/ 	.byte	0x04
	.zero		1


	//   ....[24]....
        /*026c*/ 	.word	0x000007a0
        /*0270*/ 	.word	0x000000ff
        /*0274*/ 	.word	0x00000060
        /*0278*/ 	.short	0x0100
        /*027a*/ 	.byte	0x04
	.zero		1


	//   ....[25]....
        /*027c*/ 	.word	0x000007b0
        /*0280*/ 	.word	0x000000ff
        /*0284*/ 	.word	0x00000130
        /*0288*/ 	.short	0x0100
        /*028a*/ 	.byte	0x04
	.zero		1


	//   ....[26]....
        /*028c*/ 	.word	0x000007c0
        /*0290*/ 	.word	0x000000ff
        /*0294*/ 	.word	0x00000068
        /*0298*/ 	.short	0x0100
        /*029a*/ 	.byte	0x04
	.zero		1


	//   ....[27]....
        /*029c*/ 	.word	0x000007d0
        /*02a0*/ 	.word	0x000000ff
        /*02a4*/ 	.word	0x00000138
        /*02a8*/ 	.short	0x0100
        /*02aa*/ 	.byte	0x04
	.zero		1


	//   ....[28]....
        /*02ac*/ 	.word	0x000007e0
        /*02b0*/ 	.word	0x000000ff
        /*02b4*/ 	.word	0x00000070
        /*02b8*/ 	.short	0x0100
        /*02ba*/ 	.byte	0x04
	.zero		1


	//   ....[29]....
        /*02bc*/ 	.word	0x000007f0
        /*02c0*/ 	.word	0x000000ff
        /*02c4*/ 	.word	0x00000140
        /*02c8*/ 	.short	0x0100
        /*02ca*/ 	.byte	0x04
	.zero		1


	//   ....[30]....
        /*02cc*/ 	.word	0x00000800
        /*02d0*/ 	.word	0x000000ff
        /*02d4*/ 	.word	0x00000078
        /*02d8*/ 	.short	0x0100
        /*02da*/ 	.byte	0x04
	.zero		1


	//   ....[31]....
        /*02dc*/ 	.word	0x00000810
        /*02e0*/ 	.word	0x000000ff
        /*02e4*/ 	.word	0x00000148
        /*02e8*/ 	.short	0x0100
        /*02ea*/ 	.byte	0x04
	.zero		1


	//   ....[32]....
        /*02ec*/ 	.word	0x00000820
        /*02f0*/ 	.word	0x000000ff
        /*02f4*/ 	.word	0x00000080
        /*02f8*/ 	.short	0x0100
        /*02fa*/ 	.byte	0x04
	.zero		1


	//   ....[33]....
        /*02fc*/ 	.word	0x00000830
        /*0300*/ 	.word	0x000000ff
        /*0304*/ 	.word	0x00000150
        /*0308*/ 	.short	0x0100
        /*030a*/ 	.byte	0x04
	.zero		1


	//   ....[34]....
        /*030c*/ 	.word	0x00000840
        /*0310*/ 	.word	0x000000ff
        /*0314*/ 	.word	0x00000088
        /*0318*/ 	.short	0x0100
        /*031a*/ 	.byte	0x04
	.zero		1


	//   ....[35]....
        /*031c*/ 	.word	0x00000850
        /*0320*/ 	.word	0x000000ff
        /*0324*/ 	.word	0x00000158
        /*0328*/ 	.short	0x0100
        /*032a*/ 	.byte	0x04
	.zero		1


	//   ....[36]....
        /*032c*/ 	.word	0x00000860
        /*0330*/ 	.word	0x000000ff
        /*0334*/ 	.word	0x00000090
        /*0338*/ 	.short	0x0100
        /*033a*/ 	.byte	0x04
	.zero		1


	//   ....[37]....
        /*033c*/ 	.word	0x00000870
        /*0340*/ 	.word	0x000000ff
        /*0344*/ 	.word	0x00000160
        /*0348*/ 	.short	0x0100
        /*034a*/ 	.byte	0x04
	.zero		1


	//   ....[38]....
        /*034c*/ 	.word	0x00000880
        /*0350*/ 	.word	0x000000ff
        /*0354*/ 	.word	0x00000098
        /*0358*/ 	.short	0x0100
        /*035a*/ 	.byte	0x04
	.zero		1


	//   ....[39]....
        /*035c*/ 	.word	0x00000890
        /*0360*/ 	.word	0x000000ff
        /*0364*/ 	.word	0x00000168
        /*0368*/ 	.short	0x0100
        /*036a*/ 	.byte	0x04
	.zero		1


	//   ....[40]....
        /*036c*/ 	.word	0x000008a0
        /*0370*/ 	.word	0x000000ff
        /*0374*/ 	.word	0x000000a0
        /*0378*/ 	.short	0x0100
        /*037a*/ 	.byte	0x04
	.zero		1


	//   ....[41]....
        /*037c*/ 	.word	0x000008b0
        /*0380*/ 	.word	0x000000ff
        /*0384*/ 	.word	0x00000170
        /*0388*/ 	.short	0x0100
        /*038a*/ 	.byte	0x04
	.zero		1


	//   ....[42]....
        /*038c*/ 	.word	0x000008c0
        /*0390*/ 	.word	0x000000ff
        /*0394*/ 	.word	0x000000a8
        /*0398*/ 	.short	0x0100
        /*039a*/ 	.byte	0x04
	.zero		1


	//   ....[43]....
        /*039c*/ 	.word	0x000008d0
        /*03a0*/ 	.word	0x000000ff
        /*03a4*/ 	.word	0x00000178
        /*03a8*/ 	.short	0x0100
        /*03aa*/ 	.byte	0x04
	.zero		1


	//   ....[44]....
        /*03ac*/ 	.word	0x000008e0
        /*03b0*/ 	.word	0x000000ff
        /*03b4*/ 	.word	0x000000b0
        /*03b8*/ 	.short	0x0100
        /*03ba*/ 	.byte	0x04
	.zero		1


	//   ....[45]....
        /*03bc*/ 	.word	0x000008f0
        /*03c0*/ 	.word	0x000000ff
        /*03c4*/ 	.word	0x00000180
        /*03c8*/ 	.short	0x0100
        /*03ca*/ 	.byte	0x04
	.zero		1


	//   ....[46]....
        /*03cc*/ 	.word	0x00000900
        /*03d0*/ 	.word	0x000000ff
        /*03d4*/ 	.word	0x000000b8
        /*03d8*/ 	.short	0x0100
        /*03da*/ 	.byte	0x04
	.zero		1


	//   ....[47]....
        /*03dc*/ 	.word	0x00000910
        /*03e0*/ 	.word	0x000000ff
        /*03e4*/ 	.word	0x00000188
        /*03e8*/ 	.short	0x0100
        /*03ea*/ 	.byte	0x04
	.zero		1


	//   ....[48]....
        /*03ec*/ 	.word	0x00000920
        /*03f0*/ 	.word	0x000000ff
        /*03f4*/ 	.word	0x000000c0
        /*03f8*/ 	.short	0x0100
        /*03fa*/ 	.byte	0x04
	.zero		1


	//   ....[49]....
        /*03fc*/ 	.word	0x00000930
        /*0400*/ 	.word	0x000000ff
        /*0404*/ 	.word	0x00000190
        /*0408*/ 	.short	0x0100
        /*040a*/ 	.byte	0x04
	.zero		1


	//   ....[50]....
        /*040c*/ 	.word	0x00000940
        /*0410*/ 	.word	0x000000ff
        /*0414*/ 	.word	0x000000c8
        /*0418*/ 	.short	0x0100
        /*041a*/ 	.byte	0x04
	.zero		1


	//   ....[51]....
        /*041c*/ 	.word	0x00000950
        /*0420*/ 	.word	0x000000ff
        /*0424*/ 	.word	0x00000198
        /*0428*/ 	.short	0x0100
        /*042a*/ 	.byte	0x04
	.zero		1


	//   ....[52]....
        /*042c*/ 	.word	0x00000a90
        /*0430*/ 	.word	0x000000ff
        /*0434*/ 	.word	0x000001a0
        /*0438*/ 	.short	0x0100
        /*043a*/ 	.byte	0x04
	.zero		1


	//   ....[53]....
        /*043c*/ 	.word	0x00000aa0
        /*0440*/ 	.word	0x000000ff
        /*0444*/ 	.word	0x000001b8
        /*0448*/ 	.short	0x0100
        /*044a*/ 	.byte	0x04
	.zero		1


	//   ....[54]....
        /*044c*/ 	.word	0x00000ab0
        /*0450*/ 	.word	0x000000ff
        /*0454*/ 	.word	0x000001a8
        /*0458*/ 	.short	0x0100
        /*045a*/ 	.byte	0x04
	.zero		1


	//   ....[55]....
        /*045c*/ 	.word	0x00000ac0
        /*0460*/ 	.word	0x000000ff
        /*0464*/ 	.word	0x000001c0
        /*0468*/ 	.short	0x0100
        /*046a*/ 	.byte	0x04
	.zero		1


	//   ....[56]....
        /*046c*/ 	.word	0x00000ad0
        /*0470*/ 	.word	0x000000ff
        /*0474*/ 	.word	0x000001b0
        /*0478*/ 	.short	0x0100
        /*047a*/ 	.byte	0x04
	.zero		1


	//   ....[57]....
        /*047c*/ 	.word	0x00000ae0
        /*0480*/ 	.word	0x000000ff
        /*0484*/ 	.word	0x000001c8
        /*0488*/ 	.short	0x0100
        /*048a*/ 	.byte	0x04
	.zero		1


	//   ....[58]....
        /*048c*/ 	.word	0x00000bd0
        /*0490*/ 	.word	0x000000ff
        /*0494*/ 	.word	0x000001d0
        /*0498*/ 	.short	0x0100
        /*049a*/ 	.byte	0x06
	.zero		1


	//   ....[59]....
        /*049c*/ 	.word	0x00000be0
        /*04a0*/ 	.word	0x000000ff
        /*04a4*/ 	.word	0x000001d8
        /*04a8*/ 	.short	0x0100
        /*04aa*/ 	.byte	0x06
	.zero		1


	//   ....[60]....
        /*04ac*/ 	.word	0x00000d20
        /*04b0*/ 	.word	0x000000ff
        /*04b4*/ 	.word	0x000001e0
        /*04b8*/ 	.short	0x0100
        /*04ba*/ 	.byte	0x06
	.zero		1


	//   ....[61]....
        /*04bc*/ 	.word	0x00000d30
        /*04c0*/ 	.word	0x000000ff
        /*04c4*/ 	.word	0x000001e8
        /*04c8*/ 	.short	0x0100
        /*04ca*/ 	.byte	0x06
	.zero		1


	//   ....[62]....
        /*04cc*/ 	.word	0x00000e60
        /*04d0*/ 	.word	0x000000ff
        /*04d4*/ 	.word	0x000001f0
        /*04d8*/ 	.short	0x0100
        /*04da*/ 	.byte	0x04
	.zero		1


	//   ....[63]....
        /*04dc*/ 	.word	0x00000e70
        /*04e0*/ 	.word	0x000000ff
        /*04e4*/ 	.word	0x00000200
        /*04e8*/ 	.short	0x0100
        /*04ea*/ 	.byte	0x04
	.zero		1


	//   ....[64]....
        /*04ec*/ 	.word	0x00000e80
        /*04f0*/ 	.word	0x000000ff
        /*04f4*/ 	.word	0x000001f8
        /*04f8*/ 	.short	0x0100
        /*04fa*/ 	.byte	0x04
	.zero		1


	//   ....[65]....
        /*04fc*/ 	.word	0x00000e90
        /*0500*/ 	.word	0x000000ff
        /*0504*/ 	.word	0x00000208
        /*0508*/ 	.short	0x0100
        /*050a*/ 	.byte	0x04
	.zero		1


	//   ....[66]....
        /*050c*/ 	.word	0x00001a60
        /*0510*/ 	.word	0x000000ff
        /*0514*/ 	.word	0x000000d0
        /*0518*/ 	.short	0x010a
        /*051a*/ 	.byte	0x04
	.zero		1


	//   ....[67]....
        /*051c*/ 	.word	0x00001c90
        /*0520*/ 	.word	0x000000ff
        /*0524*/ 	.word	0x000000d0
        /*0528*/ 	.short	0x010a
        /*052a*/ 	.byte	0x09
	.zero		1


	//   ....[68]....
        /*052c*/ 	.word	0x00001e20
        /*0530*/ 	.word	0x000000ff
        /*0534*/ 	.word	0x000000d0
        /*0538*/ 	.short	0x010a
        /*053a*/ 	.byte	0x07
	.zero		1


	//   ....[69]....
        /*053c*/ 	.word	0x00002010
        /*0540*/ 	.word	0x000000ff
        /*0544*/ 	.word	0x000001d8
        /*0548*/ 	.short	0x0101
        /*054a*/ 	.byte	0x18
	.zero		1


	//   ....[70]....
        /*054c*/ 	.word	0x00002030
        /*0550*/ 	.word	0x000000ff
        /*0554*/ 	.word	0x000000d0
        /*0558*/ 	.short	0x010a
        /*055a*/ 	.byte	0x04
	.zero		1


	//   ....[71]....
        /*055c*/ 	.word	0x00002240
        /*0560*/ 	.word	0x000000ff
        /*0564*/ 	.word	0x000000d0
        /*0568*/ 	.short	0x010a
        /*056a*/ 	.byte	0x09
	.zero		1


	//   ....[72]....
        /*056c*/ 	.word	0x000023d0
        /*0570*/ 	.word	0x000000ff
        /*0574*/ 	.word	0x000000d0
        /*0578*/ 	.short	0x010a
        /*057a*/ 	.byte	0x07
	.zero		1


	//   ....[73]....
        /*057c*/ 	.word	0x000025d0
        /*0580*/ 	.word	0x000000ff
        /*0584*/ 	.word	0x000001e0
        /*0588*/ 	.short	0x010a
        /*058a*/ 	.byte	0x18
	.zero		1


	//   ....[74]....
        /*058c*/ 	.word	0x00002690
        /*0590*/ 	.word	0x000000ff
        /*0594*/ 	.word	0x00000000
        /*0598*/ 	.short	0x0101
        /*059a*/ 	.byte	0x04
	.zero		1


	//   ....[75]....
        /*059c*/ 	.word	0x00002c80
        /*05a0*/ 	.word	0x000000ff
        /*05a4*/ 	.word	0x00000000
        /*05a8*/ 	.short	0x010a
        /*05aa*/ 	.byte	0x04
	.zero		1


	//   ....[76]....
        /*05ac*/ 	.word	0x00002d10
        /*05b0*/ 	.word	0x000000ff
        /*05b4*/ 	.word	0x00000000
        /*05b8*/ 	.short	0x010a
        /*05ba*/ 	.byte	0x05
	.zero		1


	//   ....[77]....
        /*05bc*/ 	.word	0x00002da0
        /*05c0*/ 	.word	0x000000ff
        /*05c4*/ 	.word	0x00000000
        /*05c8*/ 	.short	0x010a
        /*05ca*/ 	.byte	0x05
	.zero		1


	//   ....[78]....
        /*05cc*/ 	.word	0x00002e30
        /*05d0*/ 	.word	0x000000ff
        /*05d4*/ 	.word	0x00000000
        /*05d8*/ 	.short	0x010a
        /*05da*/ 	.byte	0x05
	.zero		1


	//   ....[79]....
        /*05dc*/ 	.word	0x00002ec0
        /*05e0*/ 	.word	0x000000ff
        /*05e4*/ 	.word	0x00000000
        /*05e8*/ 	.short	0x010a
        /*05ea*/ 	.byte	0x05
	.zero		1


	//   ....[80]....
        /*05ec*/ 	.word	0x00002f50
        /*05f0*/ 	.word	0x000000ff
        /*05f4*/ 	.word	0x00000000
        /*05f8*/ 	.short	0x010a
        /*05fa*/ 	.byte	0x05
	.zero		1


	//   ....[81]....
        /*05fc*/ 	.word	0x00002fe0
        /*0600*/ 	.word	0x000000ff
        /*0604*/ 	.word	0x00000000
        /*0608*/ 	.short	0x010a
        /*060a*/ 	.byte	0x05
	.zero		1


	//   ....[82]....
        /*060c*/ 	.word	0x00003070
        /*0610*/ 	.word	0x000000ff
        /*0614*/ 	.word	0x00000000
        /*0618*/ 	.short	0x010a
        /*061a*/ 	.byte	0x05
	.zero		1


	//   ....[83]....
        /*061c*/ 	.word	0x00003100
        /*0620*/ 	.word	0x000000ff
        /*0624*/ 	.word	0x00000000
        /*0628*/ 	.short	0x010a
        /*062a*/ 	.byte	0x05
	.zero		1


	//   ....[84]....
        /*062c*/ 	.word	0x00003190
        /*0630*/ 	.word	0x000000ff
        /*0634*/ 	.word	0x00000000
        /*0638*/ 	.short	0x010a
        /*063a*/ 	.byte	0x05
	.zero		1


	//   ....[85]....
        /*063c*/ 	.word	0x00003220
        /*0640*/ 	.word	0x000000ff
        /*0644*/ 	.word	0x00000000
        /*0648*/ 	.short	0x010a
        /*064a*/ 	.byte	0x05
	.zero		1


	//   ....[86]....
        /*064c*/ 	.word	0x000032b0
        /*0650*/ 	.word	0x000000ff
        /*0654*/ 	.word	0x00000000
        /*0658*/ 	.short	0x010a
        /*065a*/ 	.byte	0x05
	.zero		1


	//   ....[87]....
        /*065c*/ 	.word	0x00003340
        /*0660*/ 	.word	0x000000ff
        /*0664*/ 	.word	0x00000000
        /*0668*/ 	.short	0x010a
        /*066a*/ 	.byte	0x05
	.zero		1


	//   ....[88]....
        /*066c*/ 	.word	0x000033d0
        /*0670*/ 	.word	0x000000ff
        /*0674*/ 	.word	0x00000000
        /*0678*/ 	.short	0x010a
        /*067a*/ 	.byte	0x05
	.zero		1


	//   ....[89]....
        /*067c*/ 	.word	0x00003460
        /*0680*/ 	.word	0x000000ff
        /*0684*/ 	.word	0x00000000
        /*0688*/ 	.short	0x010a
        /*068a*/ 	.byte	0x05
	.zero		1


	//   ....[90]....
        /*068c*/ 	.word	0x000034f0
        /*0690*/ 	.word	0x000000ff
        /*0694*/ 	.word	0x00000000
        /*0698*/ 	.short	0x010a
        /*069a*/ 	.byte	0x05
	.zero		1


	//   ....[91]....
        /*069c*/ 	.word	0x00003580
        /*06a0*/ 	.word	0x000000ff
        /*06a4*/ 	.word	0x00000000
        /*06a8*/ 	.short	0x010a
        /*06aa*/ 	.byte	0x05
	.zero		1


	//   ....[92]....
        /*06ac*/ 	.word	0x00003610
        /*06b0*/ 	.word	0x000000ff
        /*06b4*/ 	.word	0x00000000
        /*06b8*/ 	.short	0x010a
        /*06ba*/ 	.byte	0x05
	.zero		1


	//   ....[93]....
        /*06bc*/ 	.word	0x000036a0
        /*06c0*/ 	.word	0x000000ff
        /*06c4*/ 	.word	0x00000000
        /*06c8*/ 	.short	0x010a
        /*06ca*/ 	.byte	0x05
	.zero		1


	//   ....[94]....
        /*06cc*/ 	.word	0x00003730
        /*06d0*/ 	.word	0x000000ff
        /*06d4*/ 	.word	0x00000000
        /*06d8*/ 	.short	0x010a
        /*06da*/ 	.byte	0x05
	.zero		1


	//   ....[95]....
        /*06dc*/ 	.word	0x000037c0
        /*06e0*/ 	.word	0x000000ff
        /*06e4*/ 	.word	0x00000000
        /*06e8*/ 	.short	0x010a
        /*06ea*/ 	.byte	0x05
	.zero		1


	//   ....[96]....
        /*06ec*/ 	.word	0x00003850
        /*06f0*/ 	.word	0x000000ff
        /*06f4*/ 	.word	0x00000000
        /*06f8*/ 	.short	0x010a
        /*06fa*/ 	.byte	0x05
	.zero		1


	//   ....[97]....
        /*06fc*/ 	.word	0x000038e0
        /*0700*/ 	.word	0x000000ff
        /*0704*/ 	.word	0x00000000
        /*0708*/ 	.short	0x010a
        /*070a*/ 	.byte	0x05
	.zero		1


	//   ....[98]....
        /*070c*/ 	.word	0x00003970
        /*0710*/ 	.word	0x000000ff
        /*0714*/ 	.word	0x00000000
        /*0718*/ 	.short	0x010a
        /*071a*/ 	.byte	0x05
	.zero		1


	//   ....[99]....
        /*071c*/ 	.word	0x00003a00
        /*0720*/ 	.word	0x000000ff
        /*0724*/ 	.word	0x00000000
        /*0728*/ 	.short	0x010a
        /*072a*/ 	.byte	0x05
	.zero		1


	//   ....[100]....
        /*072c*/ 	.word	0x00003aa0
        /*0730*/ 	.word	0x00000000
        /*0734*/ 	.word	0x00000000
        /*0738*/ 	.short	0x010a
        /*073a*/ 	.byte	0xff
	.zero		1


	//   ....[101]....
        /*073c*/ 	.word	0x00003bf0
        /*0740*/ 	.word	0x000000ff
        /*0744*/ 	.word	0x000001e8
        /*0748*/ 	.short	0x010a
        /*074a*/ 	.byte	0x04
	.zero		1


	//   ....[102]....
        /*074c*/ 	.word	0x00003c90
        /*0750*/ 	.word	0x000000ff
        /*0754*/ 	.word	0x000001e0
        /*0758*/ 	.short	0x010a
        /*075a*/ 	.byte	0x04
	.zero		1


	//   ....[103]....
        /*075c*/ 	.word	0x00003d30
        /*0760*/ 	.word	0x000000ff
        /*0764*/ 	.word	0x00000000
        /*0768*/ 	.short	0x0101
        /*076a*/ 	.byte	0x05
	.zero		1


	//   ....[104]....
        /*076c*/ 	.word	0x00003d70
        /*0770*/ 	.word	0x000000ff
        /*0774*/ 	.word	0x000001e8
        /*0778*/ 	.short	0x0106
        /*077a*/ 	.byte	0x04
	.zero		1


	//   ....[105]....
        /*077c*/ 	.word	0x00003db0
        /*0780*/ 	.word	0x00000000
        /*0784*/ 	.word	0x000001e8
        /*0788*/ 	.short	0x010a
        /*078a*/ 	.byte	0xff
	.zero		1


	//   ....[106]....
        /*078c*/ 	.word	0x000042f0
        /*0790*/ 	.word	0x000000ff
        /*0794*/ 	.word	0x000001e0
        /*0798*/ 	.short	0x010a
        /*079a*/ 	.byte	0x12
	.zero		1


	//   ....[107]....
        /*079c*/ 	.word	0x000043a0
        /*07a0*/ 	.word	0x000000ff
        /*07a4*/ 	.word	0x00000000
        /*07a8*/ 	.short	0x0101
        /*07aa*/ 	.byte	0x1d
	.zero		1


	//   ....[108]....
        /*07ac*/ 	.word	0x000043b0
        /*07b0*/ 	.word	0x000000ff
        /*07b4*/ 	.word	0x00000200
        /*07b8*/ 	.short	0x010a
        /*07ba*/ 	.byte	0x17
	.zero		1


	//   ....[109]....
        /*07bc*/ 	.word	0x00004470
        /*07c0*/ 	.word	0x000000ff
        /*07c4*/ 	.word	0x00000000
        /*07c8*/ 	.short	0x010a
        /*07ca*/ 	.byte	0x04
	.zero		1


	//   ....[110]....
        /*07cc*/ 	.word	0x000044b0
        /*07d0*/ 	.word	0x000000ff
        /*07d4*/ 	.word	0x00000000
        /*07d8*/ 	.short	0x010a
        /*07da*/ 	.byte	0x10
	.zero		1


	//   ....[111]....
        /*07dc*/ 	.word	0x000045f0
        /*07e0*/ 	.word	0x000000ff
        /*07e4*/ 	.word	0x00000000
        /*07e8*/ 	.short	0x010a
        /*07ea*/ 	.byte	0x04
	.zero		1


	//   ....[112]....
        /*07ec*/ 	.word	0x00004840
        /*07f0*/ 	.word	0x000000ff
        /*07f4*/ 	.word	0x00000000
        /*07f8*/ 	.short	0x010a
        /*07fa*/ 	.byte	0x04
	.zero		1


	//   ....[113]....
        /*07fc*/ 	.word	0x000048d0
        /*0800*/ 	.word	0x000000ff
        /*0804*/ 	.word	0x00000000
        /*0808*/ 	.short	0x010a
        /*080a*/ 	.byte	0x04
	.zero		1


	//   ....[114]....
        /*080c*/ 	.word	0x00004e00
        /*0810*/ 	.word	0x000000ff
        /*0814*/ 	.word	0x000001e0
        /*0818*/ 	.short	0x010a
        /*081a*/ 	.byte	0x18
	.zero		1


	//   ....[115]....
        /*081c*/ 	.word	0x00004ea0
        /*0820*/ 	.word	0x000000ff
        /*0824*/ 	.word	0x00000000
        /*0828*/ 	.short	0x0101
        /*082a*/ 	.byte	0x25
	.zero		1


	//   ....[116]....
        /*082c*/ 	.word	0x000053e0
        /*0830*/ 	.word	0x000000ff
        /*0834*/ 	.word	0x000001d8
        /*0838*/ 	.short	0x010a
        /*083a*/ 	.byte	0x18
	.zero		1


	//   ....[117]....
        /*083c*/ 	.word	0x000055d0
        /*0840*/ 	.word	0x000000ff
        /*0844*/ 	.word	0x000001b8
        /*0848*/ 	.short	0x010a
        /*084a*/ 	.byte	0x04
	.zero		1


	//   ....[118]....
        /*084c*/ 	.word	0x00005880
        /*0850*/ 	.word	0x000000ff
        /*0854*/ 	.word	0x000001a0
        /*0858*/ 	.short	0x010b
        /*085a*/ 	.byte	0x04
	.zero		1


	//   ....[119]....
        /*085c*/ 	.word	0x00005890
        /*0860*/ 	.word	0x000000ff
        /*0864*/ 	.word	0x00000000
        /*0868*/ 	.short	0x0101
        /*086a*/ 	.byte	0x07
	.zero		1


	//   ....[120]....
        /*086c*/ 	.word	0x000058a0
        /*0870*/ 	.word	0x000000ff
        /*0874*/ 	.word	0x000001b8
        /*0878*/ 	.short	0x010a
        /*087a*/ 	.byte	0x05
	.zero		1


	//   ....[121]....
        /*087c*/ 	.word	0x00005ab0
        /*0880*/ 	.word	0x000000ff
        /*0884*/ 	.word	0x000001a0
        /*0888*/ 	.short	0x010b
        /*088a*/ 	.byte	0x05
	.zero		1


	//   ....[122]....
        /*088c*/ 	.word	0x00005ac0
        /*0890*/ 	.word	0x000000ff
        /*0894*/ 	.word	0x00000000
        /*0898*/ 	.short	0x0101
        /*089a*/ 	.byte	0x04
	.zero		1


	//   ....[123]....
        /*089c*/ 	.word	0x00005b10
        /*08a0*/ 	.word	0x000000ff
        /*08a4*/ 	.word	0x00000000
        /*08a8*/ 	.short	0x010a
        /*08aa*/ 	.byte	0x04
	.zero		1


	//   ....[124]....
        /*08ac*/ 	.word	0x00005ba0
        /*08b0*/ 	.word	0x000000ff
        /*08b4*/ 	.word	0x00000000
        /*08b8*/ 	.short	0x010a
        /*08ba*/ 	.byte	0x05
	.zero		1


	//   ....[125]....
        /*08bc*/ 	.word	0x00005c40
        /*08c0*/ 	.word	0x00000000
        /*08c4*/ 	.word	0x00000000
        /*08c8*/ 	.short	0x010a
        /*08ca*/ 	.byte	0xff
	.zero		1


	//   ....[126]....
        /*08cc*/ 	.word	0x00005fe0
        /*08d0*/ 	.word	0x000000ff
        /*08d4*/ 	.word	0x000001e0
        /*08d8*/ 	.short	0x010a
        /*08da*/ 	.byte	0x30
	.zero		1


	//   ....[127]....
        /*08dc*/ 	.word	0x000060b0
        /*08e0*/ 	.word	0x000000ff
        /*08e4*/ 	.word	0x00000000
        /*08e8*/ 	.short	0x0101
        /*08ea*/ 	.byte	0x04
	.zero		1


	//   ....[128]....
        /*08ec*/ 	.word	0x00006d40
        /*08f0*/ 	.word	0x00000000
        /*08f4*/ 	.word	0x000001a0
        /*08f8*/ 	.short	0x010a
        /*08fa*/ 	.byte	0xff
	.zero		1


	//   ....[129]....
        /*08fc*/ 	.word	0x00006e50
        /*0900*/ 	.word	0x0000001b
        /*0904*/ 	.word	0x000001f0
        /*0908*/ 	.short	0x010a
        /*090a*/ 	.byte	0xff
	.zero		1


	//   ....[130]....
        /*090c*/ 	.word	0x00006ee0
        /*0910*/ 	.word	0x00000000
        /*0914*/ 	.word	0x000001a0
        /*0918*/ 	.short	0x010a
        /*091a*/ 	.byte	0xff
	.zero		1


	//   ....[131]....
        /*091c*/ 	.word	0x00007070
        /*0920*/ 	.word	0x0000001b
        /*0924*/ 	.word	0x000001f0
        /*0928*/ 	.short	0x010a
        /*092a*/ 	.byte	0xff
	.zero		1


	//   ....[132]....
        /*092c*/ 	.word	0x00007860
        /*0930*/ 	.word	0x00000000
        /*0934*/ 	.word	0x00000000
        /*0938*/ 	.short	0x0101
        /*093a*/ 	.byte	0xff
	.zero		1


	//   ....[133]....
        /*093c*/ 	.word	0x00007870
        /*0940*/ 	.word	0x00000003
        /*0944*/ 	.word	0x000001a0
        /*0948*/ 	.short	0x010a
        /*094a*/ 	.byte	0xff
	.zero		1


	//   ....[134]....
        /*094c*/ 	.word	0x00007930
        /*0950*/ 	.word	0x00000003
        /*0954*/ 	.word	0x000001a0
        /*0958*/ 	.short	0x010a
        /*095a*/ 	.byte	0xff
	.zero		1


	//   ....[135]....
        /*095c*/ 	.word	0x00007d60
        /*0960*/ 	.word	0x000000ff
        /*0964*/ 	.word	0x00000000
        /*0968*/ 	.short	0x0101
        /*096a*/ 	.byte	0x04
	.zero		1


	//   ....[136]....
        /*096c*/ 	.word	0x00008250
        /*0970*/ 	.word	0x00000000
        /*0974*/ 	.word	0x00000000
        /*0978*/ 	.short	0x0101
        /*097a*/ 	.byte	0xff
	.zero		1


	//   ....[137]....
        /*097c*/ 	.word	0x000084d0
        /*0980*/ 	.word	0x000000ff
        /*0984*/ 	.word	0x00000000
        /*0988*/ 	.short	0x0101
        /*098a*/ 	.byte	0x04
	.zero		1


	//   ....[138]....
        /*098c*/ 	.word	0x00008500
        /*0990*/ 	.word	0x00000000
        /*0994*/ 	.word	0x000000d0
        /*0998*/ 	.short	0x010a
        /*099a*/ 	.byte	0xff
	.zero		1


	//   ....[139]....
        /*099c*/ 	.word	0x00008560
        /*09a0*/ 	.word	0x00000000
        /*09a4*/ 	.word	0x000000d0
        /*09a8*/ 	.short	0x010a
        /*09aa*/ 	.byte	0xff
	.zero		1


	//   ....[140]....
        /*09ac*/ 	.word	0x000085c0
        /*09b0*/ 	.word	0x00000000
        /*09b4*/ 	.word	0x000001e0
        /*09b8*/ 	.short	0x010a
        /*09ba*/ 	.byte	0xff
	.zero		1


	//   ....[141]....
        /*09bc*/ 	.word	0x00008620
        /*09c0*/ 	.word	0x00000000
        /*09c4*/ 	.word	0x00000000
        /*09c8*/ 	.short	0x010a
        /*09ca*/ 	.byte	0xff
	.zero		1


	//   ....[142]....
        /*09cc*/ 	.word	0x00008680
        /*09d0*/ 	.word	0x00000000
        /*09d4*/ 	.word	0x00000000
        /*09d8*/ 	.short	0x010a
        /*09da*/ 	.byte	0xff
	.zero		1


	//   ....[143]....
        /*09dc*/ 	.word	0x000086e0
        /*09e0*/ 	.word	0x00000000
        /*09e4*/ 	.word	0x00000000
        /*09e8*/ 	.short	0x010a
        /*09ea*/ 	.byte	0xff
	.zero		1


	//   ....[144]....
        /*09ec*/ 	.word	0x00008740
        /*09f0*/ 	.word	0x00000000
        /*09f4*/ 	.word	0x00000000
        /*09f8*/ 	.short	0x010a
        /*09fa*/ 	.byte	0xff
	.zero		1


	//   ....[145]....
        /*09fc*/ 	.word	0x000087a0
        /*0a00*/ 	.word	0x00000000
        /*0a04*/ 	.word	0x00000000
        /*0a08*/ 	.short	0x010a
        /*0a0a*/ 	.byte	0xff
	.zero		1


	//   ....[146]....
        /*0a0c*/ 	.word	0x00008800
        /*0a10*/ 	.word	0x00000000
        /*0a14*/ 	.word	0x00000000
        /*0a18*/ 	.short	0x010a
        /*0a1a*/ 	.byte	0xff
	.zero		1


	//   ....[147]....
        /*0a1c*/ 	.word	0x00008860
        /*0a20*/ 	.word	0x00000000
        /*0a24*/ 	.word	0x00000000
        /*0a28*/ 	.short	0x010a
        /*0a2a*/ 	.byte	0xff
	.zero		1


	//   ....[148]....
        /*0a2c*/ 	.word	0x000088c0
        /*0a30*/ 	.word	0x00000000
        /*0a34*/ 	.word	0x00000000
        /*0a38*/ 	.short	0x010a
        /*0a3a*/ 	.byte	0xff
	.zero		1


	//   ....[149]....
        /*0a3c*/ 	.word	0x00008920
        /*0a40*/ 	.word	0x00000000
        /*0a44*/ 	.word	0x00000000
        /*0a48*/ 	.short	0x010a
        /*0a4a*/ 	.byte	0xff
	.zero		1


	//   ....[150]....
        /*0a4c*/ 	.word	0x00008980
        /*0a50*/ 	.word	0x00000000
        /*0a54*/ 	.word	0x00000000
        /*0a58*/ 	.short	0x010a
        /*0a5a*/ 	.byte	0xff
	.zero		1


	//   ....[151]....
        /*0a5c*/ 	.word	0x000089e0
        /*0a60*/ 	.word	0x00000000
        /*0a64*/ 	.word	0x00000000
        /*0a68*/ 	.short	0x010a
        /*0a6a*/ 	.byte	0xff
	.zero		1


	//   ....[152]....
        /*0a6c*/ 	.word	0x00008a40
        /*0a70*/ 	.word	0x00000000
        /*0a74*/ 	.word	0x00000000
        /*0a78*/ 	.short	0x010a
        /*0a7a*/ 	.byte	0xff
	.zero		1


	//   ....[153]....
        /*0a7c*/ 	.word	0x00008aa0
        /*0a80*/ 	.word	0x00000000
        /*0a84*/ 	.word	0x00000000
        /*0a88*/ 	.short	0x010a
        /*0a8a*/ 	.byte	0xff
	.zero		1


	//   ....[154]....
        /*0a8c*/ 	.word	0x00008b00
        /*0a90*/ 	.word	0x00000000
        /*0a94*/ 	.word	0x00000000
        /*0a98*/ 	.short	0x010a
        /*0a9a*/ 	.byte	0xff
	.zero		1


	//   ....[155]....
        /*0a9c*/ 	.word	0x00008b60
        /*0aa0*/ 	.word	0x00000000
        /*0aa4*/ 	.word	0x00000000
        /*0aa8*/ 	.short	0x010a
        /*0aaa*/ 	.byte	0xff
	.zero		1


	//   ....[156]....
        /*0aac*/ 	.word	0x00008bc0
        /*0ab0*/ 	.word	0x00000000
        /*0ab4*/ 	.word	0x00000000
        /*0ab8*/ 	.short	0x010a
        /*0aba*/ 	.byte	0xff
	.zero		1


	//   ....[157]....
        /*0abc*/ 	.word	0x00008c20
        /*0ac0*/ 	.word	0x00000000
        /*0ac4*/ 	.word	0x00000000
        /*0ac8*/ 	.short	0x010a
        /*0aca*/ 	.byte	0xff
	.zero		1


	//   ....[158]....
        /*0acc*/ 	.word	0x00008c80
        /*0ad0*/ 	.word	0x00000000
        /*0ad4*/ 	.word	0x00000000
        /*0ad8*/ 	.short	0x010a
        /*0ada*/ 	.byte	0xff
	.zero		1


	//   ....[159]....
        /*0adc*/ 	.word	0x00008ce0
        /*0ae0*/ 	.word	0x00000000
        /*0ae4*/ 	.word	0x00000000
        /*0ae8*/ 	.short	0x010a
        /*0aea*/ 	.byte	0xff
	.zero		1


	//   ....[160]....
        /*0aec*/ 	.word	0x00008d40
        /*0af0*/ 	.word	0x00000000
        /*0af4*/ 	.word	0x00000000
        /*0af8*/ 	.short	0x010a
        /*0afa*/ 	.byte	0xff
	.zero		1


	//   ....[161]....
        /*0afc*/ 	.word	0x00008da0
        /*0b00*/ 	.word	0x00000000
        /*0b04*/ 	.word	0x00000000
        /*0b08*/ 	.short	0x010a
        /*0b0a*/ 	.byte	0xff
	.zero		1


	//   ....[162]....
        /*0b0c*/ 	.word	0x00008e00
        /*0b10*/ 	.word	0x00000000
        /*0b14*/ 	.word	0x00000000
        /*0b18*/ 	.short	0x010a
        /*0b1a*/ 	.byte	0xff
	.zero		1


	//   ....[163]....
        /*0b1c*/ 	.word	0x00008e60
        /*0b20*/ 	.word	0x00000000
        /*0b24*/ 	.word	0x00000000
        /*0b28*/ 	.short	0x010a
        /*0b2a*/ 	.byte	0xff
	.zero		1


	//   ....[164]....
        /*0b2c*/ 	.word	0x00008ec0
        /*0b30*/ 	.word	0x00000000
        /*0b34*/ 	.word	0x00000000
        /*0b38*/ 	.short	0x010a
        /*0b3a*/ 	.byte	0xff
	.zero		1


	//   ....[165]....
        /*0b3c*/ 	.word	0x00008f20
        /*0b40*/ 	.word	0x00000000
        /*0b44*/ 	.word	0x00000000
        /*0b48*/ 	.short	0x010a
        /*0b4a*/ 	.byte	0xff
	.zero		1


	//   ....[166]....
        /*0b4c*/ 	.word	0x00008f80
        /*0b50*/ 	.word	0x00000004
        /*0b54*/ 	.word	0x000001e8
        /*0b58*/ 	.short	0x010a
        /*0b5a*/ 	.byte	0xff
	.zero		1


	//   ....[167]....
        /*0b5c*/ 	.word	0x00008fe0
        /*0b60*/ 	.word	0x00000004
        /*0b64*/ 	.word	0x000001e0
        /*0b68*/ 	.short	0x010a
        /*0b6a*/ 	.byte	0xff
	.zero		1


	//   ....[168]....
        /*0b6c*/ 	.word	0x00009040
        /*0b70*/ 	.word	0x00000000
        /*0b74*/ 	.word	0x000001e0
        /*0b78*/ 	.short	0x010a
        /*0b7a*/ 	.byte	0xff
	.zero		1


	//   ....[169]....
        /*0b7c*/ 	.word	0x000090a0
        /*0b80*/ 	.word	0x00000004
        /*0b84*/ 	.word	0x00000200
        /*0b88*/ 	.short	0x010a
        /*0b8a*/ 	.byte	0xff
	.zero		1


	//   ....[170]....
        /*0b8c*/ 	.word	0x00009100
        /*0b90*/ 	.word	0x00000000
        /*0b94*/ 	.word	0x00000000
        /*0b98*/ 	.short	0x010a
        /*0b9a*/ 	.byte	0xff
	.zero		1


	//   ....[171]....
        /*0b9c*/ 	.word	0x00009160
        /*0ba0*/ 	.word	0x00000000
        /*0ba4*/ 	.word	0x00000000
        /*0ba8*/ 	.short	0x010a
        /*0baa*/ 	.byte	0xff
	.zero		1


	//   ....[172]....
        /*0bac*/ 	.word	0x000091c0
        /*0bb0*/ 	.word	0x00000000
        /*0bb4*/ 	.word	0x00000000
        /*0bb8*/ 	.short	0x010a
        /*0bba*/ 	.byte	0xff
	.zero		1


	//   ....[173]....
        /*0bbc*/ 	.word	0x00009220
        /*0bc0*/ 	.word	0x00000000
        /*0bc4*/ 	.word	0x000001e0
        /*0bc8*/ 	.short	0x010a
        /*0bca*/ 	.byte	0xff
	.zero		1


	//   ....[174]....
        /*0bcc*/ 	.word	0x00009280
        /*0bd0*/ 	.word	0x00000000
        /*0bd4*/ 	.word	0x000001d8
        /*0bd8*/ 	.short	0x010a
        /*0bda*/ 	.byte	0xff
	.zero		1


	//   ....[175]....
        /*0bdc*/ 	.word	0x000092e0
        /*0be0*/ 	.word	0x00000000
        /*0be4*/ 	.word	0x000001b8
        /*0be8*/ 	.short	0x010a
        /*0bea*/ 	.byte	0xff
	.zero		1


	//   ....[176]....
        /*0bec*/ 	.word	0x00009340
        /*0bf0*/ 	.word	0x00000000
        /*0bf4*/ 	.word	0x000001b8
        /*0bf8*/ 	.short	0x010a
        /*0bfa*/ 	.byte	0xff
	.zero		1


	//   ....[177]....
        /*0bfc*/ 	.word	0x000093a0
        /*0c00*/ 	.word	0x00000000
        /*0c04*/ 	.word	0x00000000
        /*0c08*/ 	.short	0x010a
        /*0c0a*/ 	.byte	0xff
	.zero		1


	//   ....[178]....
        /*0c0c*/ 	.word	0x00009400
        /*0c10*/ 	.word	0x00000000
        /*0c14*/ 	.word	0x00000000
        /*0c18*/ 	.short	0x010a
        /*0c1a*/ 	.byte	0xff
	.zero		1


	//   ....[179]....
        /*0c1c*/ 	.word	0x00009460
        /*0c20*/ 	.word	0x00000000
        /*0c24*/ 	.word	0x000001e0
        /*0c28*/ 	.short	0x010a
        /*0c2a*/ 	.byte	0xff
	.zero		1


	//   ....[180]....
        /*0c2c*/ 	.word	0x000094b0
        /*0c30*/ 	.word	0x00000000
        /*0c34*/ 	.word	0x000001a0
        /*0c38*/ 	.short	0x010a
        /*0c3a*/ 	.byte	0xff
	.zero		1


	//   ....[181]....
        /*0c3c*/ 	.word	0x00009500
        /*0c40*/ 	.word	0x0000001b
        /*0c44*/ 	.word	0x000001f0
        /*0c48*/ 	.short	0x010a
        /*0c4a*/ 	.byte	0xff
	.zero		1


	//   ....[182]....
        /*0c4c*/ 	.word	0x00009550
        /*0c50*/ 	.word	0x00000003
        /*0c54*/ 	.word	0x000001a0
        /*0c58*/ 	.short	0x010a
        /*0c5a*/ 	.byte	0xff
	.zero		1


	//----- nvinfo : EIATTR_NUM_MBARRIERS
	.align		4
.L_47:
        /*0c5c*/ 	.byte	0x03, 0x38
        /*0c5e*/ 	.short	0x0042


	//----- nvinfo : EIATTR_EXIT_INSTR_OFFSETS
	.align		4
        /*0c60*/ 	.byte	0x04, 0x1c
        /*0c62*/ 	.short	(.L_49 - .L_48)


	//   ....[0]....
.L_48:
        /*0c64*/ 	.word	0x00003ad0


	//   ....[1]....
        /*0c68*/ 	.word	0x00003d80


	//   ....[2]....
        /*0c6c*/ 	.word	0x00003de0


	//   ....[3]....
        /*0c70*/ 	.word	0x00004b40


	//   ....[4]....
        /*0c74*/ 	.word	0x00005c70


	//   ....[5]....
        /*0c78*/ 	.word	0x00005cb0


	//   ....[6]....
        /*0c7c*/ 	.word	0x000083b0


	//   ....[7]....
        /*0c80*/ 	.word	0x00008430


	//   ....[8]....
        /*0c84*/ 	.word	0x00008460


	//   ....[9]....
        /*0c88*/ 	.word	0x000084e0


	//----- nvinfo : EIATTR_MAX_THREADS
	.align		4
.L_49:
        /*0c8c*/ 	.byte	0x04, 0x05
        /*0c8e*/ 	.short	(.L_51 - .L_50)
.L_50:
        /*0c90*/ 	.word	0x00000100
        /*0c94*/ 	.word	0x00000001
        /*0c98*/ 	.word	0x00000001


	//----- nvinfo : EIATTR_CRS_STACK_SIZE
	.align		4
.L_51:
        /*0c9c*/ 	.byte	0x04, 0x1e
        /*0c9e*/ 	.short	(.L_53 - .L_52)
.L_52:
        /*0ca0*/ 	.word	0x00000000


	//----- nvinfo : EIATTR_CBANK_PARAM_SIZE
	.align		4
.L_53:
        /*0ca4*/ 	.byte	0x03, 0x19
        /*0ca6*/ 	.short	0x0800


	//----- nvinfo : EIATTR_PARAM_CBANK
	.align		4
        /*0ca8*/ 	.byte	0x04, 0x0a
        /*0caa*/ 	.short	(.L_55 - .L_54)
	.align		4
.L_54:
        /*0cac*/ 	.word	index@(.nv.constant0._ZN7cutlass13device_kernelINS_4conv6kernel13ConvUniversalINS1_16ConvProblemShapeILNS1_8OperatorE0ELi2EEENS1_10collective14CollectiveConvINS1_47MainloopSm100TmaUmmaWarpSpecializedImplicitGemmILS5_0ELi26ELi2ELi1ELi2EN4cute5tupleIJNSA_1CILi2EEENSC_ILi1EEESE_EEEEENSB_IJNSC_ILi64EEESH_NSB_IJNSC_ILi32EEEEEEEEENS_6half_tESL_NSA_8TiledMMAINSA_8MMA_AtomIJNSA_20SM100_MMA_F16BF16_SSISL_SL_fLi64ELi64ELNSA_4UMMA5MajorE0ELSQ_0ELNSP_7ScaleInE0ELSR_0EEEEEENSA_6LayoutINSB_IJSE_SE_SE_EEENSB_IJNSC_ILi0EEESW_SW_EEEEENSB_IJNSA_10UnderscoreESZ_SZ_EEEEENS7_6detail27Sm100ImplicitGemmTileTraitsINSA_20SM90_TMA_LOAD_IM2COLENSA_14ComposedLayoutINSA_7SwizzleILi2ELi4ELi3EEENSA_18smem_ptr_flag_bitsILi16EEENSU_INSB_IJNSC_ILi8EEESI_EEENSB_IJSI_SE_EEEEEEEvEENS13_INSA_23SM90_TMA_LOAD_MULTICASTES1E_vEEEENS_8epilogue10collective18CollectiveEpilogueINS1J_23Sm100TmaWarpSpecializedILi3ELi2ELi16ELb1ELb0EEEJSK_NSB_IJNSU_ISH_SE_EENSU_ISI_SE_EEEEESL_NSB_IJNSB_IJlllEEESE_SW_EEESL_S1S_NS1J_6fusion15FusionCallbacksIS1N_NS1T_17LinearCombinationISL_fSL_fLNS_15FloatRoundStyleE2EEESK_S1Q_JEEENSA_5SM1004TMEM4LOAD26SM100_TMEM_LOAD_16dp256b4xES14_S1E_NSA_17SM75_U32x4_LDSM_NENSA_21SM90_TMA_STORE_IM2COLES1E_NSA_17SM90_U32x4_STSM_NENSA_39AutoVectorizingCopyWithAssumedAlignmentILi128EEEEEEvvEEEEvNT_6ParamsE)
        /*0cb0*/ 	.short	0x0380
        /*0cb2*/ 	.short	0x0800


	//----- nvinfo : EIATTR_SW_WAR
	.align		4
.L_55:
        /*0cb4*/ 	.byte	0x04, 0x36
        /*0cb6*/ 	.short	(.L_57 - .L_56)
.L_56:
        /*0cb8*/ 	.word	0x00000008
.L_57:


//--------------------- .nv.callgraph             --------------------------
	.section	.nv.callgraph,"",@"SHT_CUDA_CALLGRAPH"
	.align	4
	.sectionentsize	8
	.align		4
        /*0000*/ 	.word	0x00000000
	.align		4
        /*0004*/ 	.word	0xffffffff
	.align		4
        /*0008*/ 	.word	index@(_ZN7cutlass13device_kernelINS_4conv6kernel13ConvUniversalINS1_16ConvProblemShapeILNS1_8OperatorE0ELi2EEENS1_10collective14CollectiveConvINS1_47MainloopSm100TmaUmmaWarpSpecializedImplicitGemmILS5_0ELi26ELi2ELi1ELi2EN4cute5tupleIJNSA_1CILi2EEENSC_ILi1EEESE_EEEEENSB_IJNSC_ILi64EEESH_NSB_IJNSC_ILi32EEEEEEEEENS_6half_tESL_NSA_8TiledMMAINSA_8MMA_AtomIJNSA_20SM100_MMA_F16BF16_SSISL_SL_fLi64ELi64ELNSA_4UMMA5MajorE0ELSQ_0ELNSP_7ScaleInE0ELSR_0EEEEEENSA_6LayoutINSB_IJSE_SE_SE_EEENSB_IJNSC_ILi0EEESW_SW_EEEEENSB_IJNSA_10UnderscoreESZ_SZ_EEEEENS7_6detail27Sm100ImplicitGemmTileTraitsINSA_20SM90_TMA_LOAD_IM2COLENSA_14ComposedLayoutINSA_7SwizzleILi2ELi4ELi3EEENSA_18smem_ptr_flag_bitsILi16EEENSU_INSB_IJNSC_ILi8EEESI_EEENSB_IJSI_SE_EEEEEEEvEENS13_INSA_23SM90_TMA_LOAD_MULTICASTES1E_vEEEENS_8epilogue10collective18CollectiveEpilogueINS1J_23Sm100TmaWarpSpecializedILi3ELi2ELi16ELb1ELb0EEEJSK_NSB_IJNSU_ISH_SE_EENSU_ISI_SE_EEEEESL_NSB_IJNSB_IJlllEEESE_SW_EEESL_S1S_NS1J_6fusion15FusionCallbacksIS1N_NS1T_17LinearCombinationISL_fSL_fLNS_15FloatRoundStyleE2EEESK_S1Q_JEEENSA_5SM1004TMEM4LOAD26SM100_TMEM_LOAD_16dp256b4xES14_S1E_NSA_17SM75_U32x4_LDSM_NENSA_21SM90_TMA_STORE_IM2COLES1E_NSA_17SM90_U32x4_STSM_NENSA_39AutoVectorizingCopyWithAssumedAlignmentILi128EEEEEEvvEEEEvNT_6ParamsE)
	.align		4
        /*000c*/ 	.word	index@(__assertfail)
	.align		4
        /*0010*/ 	.word	0x00000000
	.align		4
        /*0014*/ 	.word	0xfffffffe
	.align		4
        /*0018*/ 	.word	0x00000000
	.align		4
        /*001c*/ 	.word	0xfffffffd
	.align		4
        /*0020*/ 	.word	0x00000000
	.align		4
        /*0024*/ 	.word	0xfffffffc


//--------------------- .nv.constant4             --------------------------
	.section	.nv.constant4,"a",@progbits
	.align	8
	.align		8
.nv.constant4:
        /*0000*/ 	.dword	__assertfail
	.align		8
        /*0008*/ 	.dword	__unnamed_1
	.align		8
        /*0010*/ 	.dword	__unnamed_2
	.align		8
        /*0018*/ 	.dword	_ZN39_INTERNAL_32644d5b_4_k_cu_fcebb0f8_31894cuda3std3__45__cpo5beginE
	.align		8
        /*0020*/ 	.dword	_ZN39_INTERNAL_32644d5b_4_k_cu_fcebb0f8_31894cuda3std3__45__cpo3endE
	.align		8
        /*0028*/ 	.dword	_ZN39_INTERNAL_32644d5b_4_k_cu_fcebb0f8_31894cuda3std3__45__cpo6cbeginE
	.align		8
        /*0030*/ 	.dword	_ZN39_INTERNAL_32644d5b_4_k_cu_fcebb0f8_31894cuda3std3__45__cpo4cendE
	.align		8
        /*0038*/ 	.dword	_ZN39_INTERNAL_32644d5b_4_k_cu_fcebb0f8_31894cuda3std3__441_GLOBAL__N__32644d5b_4_k_cu_fcebb0f8_31896ignoreE
	.align		8
        /*0040*/ 	.dword	_ZN39_INTERNAL_32644d5b_4_k_cu_fcebb0f8_31894cuda3std3__419piecewise_constructE
	.align		8
        /*0048*/ 	.dword	_ZN39_INTERNAL_32644d5b_4_k_cu_fcebb0f8_31894cuda3std3__48in_placeE
	.align		8
        /*0050*/ 	.dword	_ZN39_INTERNAL_32644d5b_4_k_cu_fcebb0f8_31894cuda3std6ranges3__45__cpo4swapE
	.align		8
        /*0058*/ 	.dword	_ZN39_INTERNAL_32644d5b_4_k_cu_fcebb0f8_31894cuda3std6ranges3__45__cpo9iter_moveE
	.align		8
        /*0060*/ 	.dword	_ZN39_INTERNAL_32644d5b_4_k_cu_fcebb0f8_31894cute7productE
	.align		8
        /*0068*/ 	.dword	_ZN39_INTERNAL_32644d5b_4_k_cu_fcebb0f8_31894cute1_E
	.align		8
        /*0070*/ 	.dword	$str$27
	.align		8
        /*0078*/ 	.dword	$str$28
	.align		8
        /*0080*/ 	.dword	$str$29
	.align		8
        /*0088*/ 	.dword	$str$30


//--------------------- .text._ZN7cutlass13device_kernelINS_4conv6kernel13ConvUniversalINS1_16ConvProblemShapeILNS1_8OperatorE0ELi2EEENS1_10collective14CollectiveConvINS1_47MainloopSm100TmaUmmaWarpSpecializedImplicitGemmILS5_0ELi26ELi2ELi1ELi2EN4cute5tupleIJNSA_1CILi2EEENSC_ILi1EEESE_EEEEENSB_IJNSC_ILi64EEESH_NSB_IJNSC_ILi32EEEEEEEEENS_6half_tESL_NSA_8TiledMMAINSA_8MMA_AtomIJNSA_20SM100_MMA_F16BF16_SSISL_SL_fLi64ELi64ELNSA_4UMMA5MajorE0ELSQ_0ELNSP_7ScaleInE0ELSR_0EEEEEENSA_6LayoutINSB_IJSE_SE_SE_EEENSB_IJNSC_ILi0EEESW_SW_EEEEENSB_IJNSA_10UnderscoreESZ_SZ_EEEEENS7_6detail27Sm100ImplicitGemmTileTraitsINSA_20SM90_TMA_LOAD_IM2COLENSA_14ComposedLayoutINSA_7SwizzleILi2ELi4ELi3EEENSA_18smem_ptr_flag_bitsILi16EEENSU_INSB_IJNSC_ILi8EEESI_EEENSB_IJSI_SE_EEEEEEEvEENS13_INSA_23SM90_TMA_LOAD_MULTICASTES1E_vEEEENS_8epilogue10collective18CollectiveEpilogueINS1J_23Sm100TmaWarpSpecializedILi3ELi2ELi16ELb1ELb0EEEJSK_NSB_IJNSU_ISH_SE_EENSU_ISI_SE_EEEEESL_NSB_IJNSB_IJlllEEESE_SW_EEESL_S1S_NS1J_6fusion15FusionCallbacksIS1N_NS1T_17LinearCombinationISL_fSL_fLNS_15FloatRoundStyleE2EEESK_S1Q_JEEENSA_5SM1004TMEM4LOAD26SM100_TMEM_LOAD_16dp256b4xES14_S1E_NSA_17SM75_U32x4_LDSM_NENSA_21SM90_TMA_STORE_IM2COLES1E_NSA_17SM90_U32x4_STSM_NENSA_39AutoVectorizingCopyWithAssumedAlignmentILi128EEEEEEvvEEEEvNT_6ParamsE --------------------------
	.section	.text._ZN7cutlass13device_kernelINS_4conv6kernel13ConvUniversalINS1_16ConvProblemShapeILNS1_8OperatorE0ELi2EEENS1_10collective14CollectiveConvINS1_47MainloopSm100TmaUmmaWarpSpecializedImplicitGemmILS5_0ELi26ELi2ELi1ELi2EN4cute5tupleIJNSA_1CILi2EEENSC_ILi1EEESE_EEEEENSB_IJNSC_ILi64EEESH_NSB_IJNSC_ILi32EEEEEEEEENS_6half_tESL_NSA_8TiledMMAINSA_8MMA_AtomIJNSA_20SM100_MMA_F16BF16_SSISL_SL_fLi64ELi64ELNSA_4UMMA5MajorE0ELSQ_0ELNSP_7ScaleInE0ELSR_0EEEEEENSA_6LayoutINSB_IJSE_SE_SE_EEENSB_IJNSC_ILi0EEESW_SW_EEEEENSB_IJNSA_10UnderscoreESZ_SZ_EEEEENS7_6detail27Sm100ImplicitGemmTileTraitsINSA_20SM90_TMA_LOAD_IM2COLENSA_14ComposedLayoutINSA_7SwizzleILi2ELi4ELi3EEENSA_18smem_ptr_flag_bitsILi16EEENSU_INSB_IJNSC_ILi8EEESI_EEENSB_IJSI_SE_EEEEEEEvEENS13_INSA_23SM90_TMA_LOAD_MULTICASTES1E_vEEEENS_8epilogue10collective18CollectiveEpilogueINS1J_23Sm100TmaWarpSpecializedILi3ELi2ELi16ELb1ELb0EEEJSK_NSB_IJNSU_ISH_SE_EENSU_ISI_SE_EEEEESL_NSB_IJNSB_IJlllEEESE_SW_EEESL_S1S_NS1J_6fusion15FusionCallbacksIS1N_NS1T_17LinearCombinationISL_fSL_fLNS_15FloatRoundStyleE2EEESK_S1Q_JEEENSA_5SM1004TMEM4LOAD26SM100_TMEM_LOAD_16dp256b4xES14_S1E_NSA_17SM75_U32x4_LDSM_NENSA_21SM90_TMA_STORE_IM2COLES1E_NSA_17SM90_U32x4_STSM_NENSA_39AutoVectorizingCopyWithAssumedAlignmentILi128EEEEEEvvEEEEvNT_6ParamsE,"ax",@progbits
	.align	128
.text._ZN7cutlass13device_kernelINS_4conv6kernel13ConvUniversalINS1_16ConvProblemShapeILNS1_8OperatorE0ELi2EEENS1_10collective14CollectiveConvINS1_47MainloopSm100TmaUmmaWarpSpecializedImplicitGemmILS5_0ELi26ELi2ELi1ELi2EN4cute5tupleIJNSA_1CILi2EEENSC_ILi1EEESE_EEEEENSB_IJNSC_ILi64EEESH_NSB_IJNSC_ILi32EEEEEEEEENS_6half_tESL_NSA_8TiledMMAINSA_8MMA_AtomIJNSA_20SM100_MMA_F16BF16_SSISL_SL_fLi64ELi64ELNSA_4UMMA5MajorE0ELSQ_0ELNSP_7ScaleInE0ELSR_0EEEEEENSA_6LayoutINSB_IJSE_SE_SE_EEENSB_IJNSC_ILi0EEESW_SW_EEEEENSB_IJNSA_10UnderscoreESZ_SZ_EEEEENS7_6detail27Sm100ImplicitGemmTileTraitsINSA_20SM90_TMA_LOAD_IM2COLENSA_14ComposedLayoutINSA_7SwizzleILi2ELi4ELi3EEENSA_18smem_ptr_flag_bitsILi16EEENSU_INSB_IJNSC_ILi8EEESI_EEENSB_IJSI_SE_EEEEEEEvEENS13_INSA_23SM90_TMA_LOAD_MULTICASTES1E_vEEEENS_8epilogue10collective18CollectiveEpilogueINS1J_23Sm100TmaWarpSpecializedILi3ELi2ELi16ELb1ELb0EEEJSK_NSB_IJNSU_ISH_SE_EENSU_ISI_SE_EEEEESL_NSB_IJNSB_IJlllEEESE_SW_EEESL_S1S_NS1J_6fusion15FusionCallbacksIS1N_NS1T_17LinearCombinationISL_fSL_fLNS_15FloatRoundStyleE2EEESK_S1Q_JEEENSA_5SM1004TMEM4LOAD26SM100_TMEM_LOAD_16dp256b4xES14_S1E_NSA_17SM75_U32x4_LDSM_NENSA_21SM90_TMA_STORE_IM2COLES1E_NSA_17SM90_U32x4_STSM_NENSA_39AutoVectorizingCopyWithAssumedAlignmentILi128EEEEEEvvEEEEvNT_6ParamsE:
        .type           _ZN7cutlass13device_kernelINS_4conv6kernel13ConvUniversalINS1_16ConvProblemShapeILNS1_8OperatorE0ELi2EEENS1_10collective14CollectiveConvINS1_47MainloopSm100TmaUmmaWarpSpecializedImplicitGemmILS5_0ELi26ELi2ELi1ELi2EN4cute5tupleIJNSA_1CILi2EEENSC_ILi1EEESE_EEEEENSB_IJNSC_ILi64EEESH_NSB_IJNSC_ILi32EEEEEEEEENS_6half_tESL_NSA_8TiledMMAINSA_8MMA_AtomIJNSA_20SM100_MMA_F16BF16_SSISL_SL_fLi64ELi64ELNSA_4UMMA5MajorE0ELSQ_0ELNSP_7ScaleInE0ELSR_0EEEEEENSA_6LayoutINSB_IJSE_SE_SE_EEENSB_IJNSC_ILi0EEESW_SW_EEEEENSB_IJNSA_10UnderscoreESZ_SZ_EEEEENS7_6detail27Sm100ImplicitGemmTileTraitsINSA_20SM90_TMA_LOAD_IM2COLENSA_14ComposedLayoutINSA_7SwizzleILi2ELi4ELi3EEENSA_18smem_ptr_flag_bitsILi16EEENSU_INSB_IJNSC_ILi8EEESI_EEENSB_IJSI_SE_EEEEEEEvEENS13_INSA_23SM90_TMA_LOAD_MULTICASTES1E_vEEEENS_8epilogue10collective18CollectiveEpilogueINS1J_23Sm100TmaWarpSpecializedILi3ELi2ELi16ELb1ELb0EEEJSK_NSB_IJNSU_ISH_SE_EENSU_ISI_SE_EEEEESL_NSB_IJNSB_IJlllEEESE_SW_EEESL_S1S_NS1J_6fusion15FusionCallbacksIS1N_NS1T_17LinearCombinationISL_fSL_fLNS_15FloatRoundStyleE2EEESK_S1Q_JEEENSA_5SM1004TMEM4LOAD26SM100_TMEM_LOAD_16dp256b4xES14_S1E_NSA_17SM75_U32x4_LDSM_NENSA_21SM90_TMA_STORE_IM2COLES1E_NSA_17SM90_U32x4_STSM_NENSA_39AutoVectorizingCopyWithAssumedAlignmentILi128EEEEEEvvEEEEvNT_6ParamsE,@function
        .size           _ZN7cutlass13device_kernelINS_4conv6kernel13ConvUniversalINS1_16ConvProblemShapeILNS1_8OperatorE0ELi2EEENS1_10collective14CollectiveConvINS1_47MainloopSm100TmaUmmaWarpSpecializedImplicitGemmILS5_0ELi26ELi2ELi1ELi2EN4cute5tupleIJNSA_1CILi2EEENSC_ILi1EEESE_EEEEENSB_IJNSC_ILi64EEESH_NSB_IJNSC_ILi32EEEEEEEEENS_6half_tESL_NSA_8TiledMMAINSA_8MMA_AtomIJNSA_20SM100_MMA_F16BF16_SSISL_SL_fLi64ELi64ELNSA_4UMMA5MajorE0ELSQ_0ELNSP_7ScaleInE0ELSR_0EEEEEENSA_6LayoutINSB_IJSE_SE_SE_EEENSB_IJNSC_ILi0EEESW_SW_EEEEENSB_IJNSA_10UnderscoreESZ_SZ_EEEEENS7_6detail27Sm100ImplicitGemmTileTraitsINSA_20SM90_TMA_LOAD_IM2COLENSA_14ComposedLayoutINSA_7SwizzleILi2ELi4ELi3EEENSA_18smem_ptr_flag_bitsILi16EEENSU_INSB_IJNSC_ILi8EEESI_EEENSB_IJSI_SE_EEEEEEEvEENS13_INSA_23SM90_TMA_LOAD_MULTICASTES1E_vEEEENS_8epilogue10collective18CollectiveEpilogueINS1J_23Sm100TmaWarpSpecializedILi3ELi2ELi16ELb1ELb0EEEJSK_NSB_IJNSU_ISH_SE_EENSU_ISI_SE_EEEEESL_NSB_IJNSB_IJlllEEESE_SW_EEESL_S1S_NS1J_6fusion15FusionCallbacksIS1N_NS1T_17LinearCombinationISL_fSL_fLNS_15FloatRoundStyleE2EEESK_S1Q_JEEENSA_5SM1004TMEM4LOAD26SM100_TMEM_LOAD_16dp256b4xES14_S1E_NSA_17SM75_U32x4_LDSM_NENSA_21SM90_TMA_STORE_IM2COLES1E_NSA_17SM90_U32x4_STSM_NENSA_39AutoVectorizingCopyWithAssumedAlignmentILi128EEEEEEvvEEEEvNT_6ParamsE,(.L_x_218 - _ZN7cutlass13device_kernelINS_4conv6kernel13ConvUniversalINS1_16ConvProblemShapeILNS1_8OperatorE0ELi2EEENS1_10collective14CollectiveConvINS1_47MainloopSm100TmaUmmaWarpSpecializedImplicitGemmILS5_0ELi26ELi2ELi1ELi2EN4cute5tupleIJNSA_1CILi2EEENSC_ILi1EEESE_EEEEENSB_IJNSC_ILi64EEESH_NSB_IJNSC_ILi32EEEEEEEEENS_6half_tESL_NSA_8TiledMMAINSA_8MMA_AtomIJNSA_20SM100_MMA_F16BF16_SSISL_SL_fLi64ELi64ELNSA_4UMMA5MajorE0ELSQ_0ELNSP_7ScaleInE0ELSR_0EEEEEENSA_6LayoutINSB_IJSE_SE_SE_EEENSB_IJNSC_ILi0EEESW_SW_EEEEENSB_IJNSA_10UnderscoreESZ_SZ_EEEEENS7_6detail27Sm100ImplicitGemmTileTraitsINSA_20SM90_TMA_LOAD_IM2COLENSA_14ComposedLayoutINSA_7SwizzleILi2ELi4ELi3EEENSA_18smem_ptr_flag_bitsILi16EEENSU_INSB_IJNSC_ILi8EEESI_EEENSB_IJSI_SE_EEEEEEEvEENS13_INSA_23SM90_TMA_LOAD_MULTICASTES1E_vEEEENS_8epilogue10collective18CollectiveEpilogueINS1J_23Sm100TmaWarpSpecializedILi3ELi2ELi16ELb1ELb0EEEJSK_NSB_IJNSU_ISH_SE_EENSU_ISI_SE_EEEEESL_NSB_IJNSB_IJlllEEESE_SW_EEESL_S1S_NS1J_6fusion15FusionCallbacksIS1N_NS1T_17LinearCombinationISL_fSL_fLNS_15FloatRoundStyleE2EEESK_S1Q_JEEENSA_5SM1004TMEM4LOAD26SM100_TMEM_LOAD_16dp256b4xES14_S1E_NSA_17SM75_U32x4_LDSM_NENSA_21SM90_TMA_STORE_IM2COLES1E_NSA_17SM90_U32x4_STSM_NENSA_39AutoVectorizingCopyWithAssumedAlignmentILi128EEEEEEvvEEEEvNT_6ParamsE)
        .other          _ZN7cutlass13device_kernelINS_4conv6kernel13ConvUniversalINS1_16ConvProblemShapeILNS1_8OperatorE0ELi2EEENS1_10collective14CollectiveConvINS1_47MainloopSm100TmaUmmaWarpSpecializedImplicitGemmILS5_0ELi26ELi2ELi1ELi2EN4cute5tupleIJNSA_1CILi2EEENSC_ILi1EEESE_EEEEENSB_IJNSC_ILi64EEESH_NSB_IJNSC_ILi32EEEEEEEEENS_6half_tESL_NSA_8TiledMMAINSA_8MMA_AtomIJNSA_20SM100_MMA_F16BF16_SSISL_SL_fLi64ELi64ELNSA_4UMMA5MajorE0ELSQ_0ELNSP_7ScaleInE0ELSR_0EEEEEENSA_6LayoutINSB_IJSE_SE_SE_EEENSB_IJNSC_ILi0EEESW_SW_EEEEENSB_IJNSA_10UnderscoreESZ_SZ_EEEEENS7_6detail27Sm100ImplicitGemmTileTraitsINSA_20SM90_TMA_LOAD_IM2COLENSA_14ComposedLayoutINSA_7SwizzleILi2ELi4ELi3EEENSA_18smem_ptr_flag_bitsILi16EEENSU_INSB_IJNSC_ILi8EEESI_EEENSB_IJSI_SE_EEEEEEEvEENS13_INSA_23SM90_TMA_LOAD_MULTICASTES1E_vEEEENS_8epilogue10collective18CollectiveEpilogueINS1J_23Sm100TmaWarpSpecializedILi3ELi2ELi16ELb1ELb0EEEJSK_NSB_IJNSU_ISH_SE_EENSU_ISI_SE_EEEEESL_NSB_IJNSB_IJlllEEESE_SW_EEESL_S1S_NS1J_6fusion15FusionCallbacksIS1N_NS1T_17LinearCombinationISL_fSL_fLNS_15FloatRoundStyleE2EEESK_S1Q_JEEENSA_5SM1004TMEM4LOAD26SM100_TMEM_LOAD_16dp256b4xES14_S1E_NSA_17SM75_U32x4_LDSM_NENSA_21SM90_TMA_STORE_IM2COLES1E_NSA_17SM90_U32x4_STSM_NENSA_39AutoVectorizingCopyWithAssumedAlignmentILi128EEEEEEvvEEEEvNT_6ParamsE,@"STO_CUDA_ENTRY STV_DEFAULT"
_ZN7cutlass13device_kernelINS_4conv6kernel13ConvUniversalINS1_16ConvProblemShapeILNS1_8OperatorE0ELi2EEENS1_10collective14CollectiveConvINS1_47MainloopSm100TmaUmmaWarpSpecializedImplicitGemmILS5_0ELi26ELi2ELi1ELi2EN4cute5tupleIJNSA_1CILi2EEENSC_ILi1EEESE_EEEEENSB_IJNSC_ILi64EEESH_NSB_IJNSC_ILi32EEEEEEEEENS_6half_tESL_NSA_8TiledMMAINSA_8MMA_AtomIJNSA_20SM100_MMA_F16BF16_SSISL_SL_fLi64ELi64ELNSA_4UMMA5MajorE0ELSQ_0ELNSP_7ScaleInE0ELSR_0EEEEEENSA_6LayoutINSB_IJSE_SE_SE_EEENSB_IJNSC_ILi0EEESW_SW_EEEEENSB_IJNSA_10UnderscoreESZ_SZ_EEEEENS7_6detail27Sm100ImplicitGemmTileTraitsINSA_20SM90_TMA_LOAD_IM2COLENSA_14ComposedLayoutINSA_7SwizzleILi2ELi4ELi3EEENSA_18smem_ptr_flag_bitsILi16EEENSU_INSB_IJNSC_ILi8EEESI_EEENSB_IJSI_SE_EEEEEEEvEENS13_INSA_23SM90_TMA_LOAD_MULTICASTES1E_vEEEENS_8epilogue10collective18CollectiveEpilogueINS1J_23Sm100TmaWarpSpecializedILi3ELi2ELi16ELb1ELb0EEEJSK_NSB_IJNSU_ISH_SE_EENSU_ISI_SE_EEEEESL_NSB_IJNSB_IJlllEEESE_SW_EEESL_S1S_NS1J_6fusion15FusionCallbacksIS1N_NS1T_17LinearCombinationISL_fSL_fLNS_15FloatRoundStyleE2EEESK_S1Q_JEEENSA_5SM1004TMEM4LOAD26SM100_TMEM_LOAD_16dp256b4xES14_S1E_NSA_17SM75_U32x4_LDSM_NENSA_21SM90_TMA_STORE_IM2COLES1E_NSA_17SM90_U32x4_STSM_NENSA_39AutoVectorizingCopyWithAssumedAlignmentILi128EEEEEEvvEEEEvNT_6ParamsE:
[----:B------:R-:W1:Y:S01]  /*0000*/  LDC R1, c[0x0][0x37c] ;  /* 0x0000df00ff017b82 */ /* 0x000e620000000800 */
[----:B------:R-:W2:Y:S01]  /*0010*/  S2R R47, SR_TID.X ;  /* 0x00000000002f7919 */ /* 0x000ea20000002100 */
[----:B------:R-:W3:Y:S01]  /*0020*/  LDCU.64 UR8, c[0x0][0x890] ;  /* 0x00011200ff0877ac */ /* 0x000ee20008000a00 */
[----:B-1----:R-:W-:Y:S01]  /*0030*/  VIADD R1, R1, 0xfffffff8 ;  /* 0xfffffff801017836 */ /* 0x002fe20000000000 */
[----:B------:R-:W-:Y:S02]  /*0040*/  PRMT R48, RZ, 0x7610, R48 ;  /* 0x00007610ff307816 */ /* 0x000fe40000000030 */
[----:B------:R-:W-:Y:S01]  /*0050*/  ELECT P3, URZ, PT ;  /* 0x0000000000ff782f */ /* 0x000fe20003860000 */
[----:B---3--:R-:W-:-:S04]  /*0060*/  UISETP.NE.U32.AND UP0, UPT, UR8, URZ, UPT ;  /* 0x000000ff0800728c */ /* 0x008fc8000bf05070 */
[----:B------:R-:W-:Y:S01]  /*0070*/  UISETP.NE.AND.EX UP0, UPT, UR9, URZ, UPT, UP0 ;  /* 0x000000ff0900728c */ /* 0x000fe2000bf05300 */
[----:B--2---:R-:W-:-:S05]  /*0080*/  SHF.R.U32.HI R49, RZ, 0x5, R47 ;  /* 0x00000005ff317819 */ /* 0x004fca000001162f */
[----:B------:R-:W1:Y:S02]  /*0090*/  SHFL.IDX PT, R0, R49, RZ, 0x1f ;  /* 0x00001fff31007589 */ /* 0x000e6400000e0000 */
[----:B-1----:R-:W-:Y:S01]  /*00a0*/  R2UR UR18, R0 ;  /* 0x00000000001272ca */ /* 0x002fe200000e0000 */
[----:B------:R-:W-:-:S14]  /*00b0*/  BRA.U UP0, `(.L_x_0) ;  /* 0x0000000100307547 */ /* 0x000fdc000b800000 */
[----:B------:R-:W1:Y:S02]  /*00c0*/  LDCU.64 UR4, c[0x0][0x888] ;  /* 0x00011100ff0477ac */ /* 0x000e640008000a00 */
[----:B-1----:R-:W-:-:S04]  /*00d0*/  UISETP.NE.U32.AND UP0, UPT, UR4, URZ, UPT ;  /* 0x000000ff0400728c */ /* 0x002fc8000bf05070 */
[----:B------:R-:W-:-:S09]  /*00e0*/  UISETP.NE.AND.EX UP0, UPT, UR5, URZ, UPT, UP0 ;  /* 0x000000ff0500728c */ /* 0x000fd2000bf05300 */
[----:B------:R-:W-:Y:S05]  /*00f0*/  BRA.U !UP0, `(.L_x_1) ;  /* 0x0000000108147547 */ /* 0x000fea000b800000 */
[----:B------:R-:W1:Y:S01]  /*0100*/  LDC.64 R26, c[0x0][0x888] ;  /* 0x00022200ff1a7b82 */ /* 0x000e620000000a00 */
[----:B------:R-:W1:Y:S02]  /*0110*/  LDCU.64 UR4, c[0x0][0x358] ;  /* 0x00006b00ff0477ac */ /* 0x000e640008000a00 */
[----:B-1----:R1:W5:Y:S01]  /*0120*/  LDG.E R26, desc[UR4][R26.64] ;  /* 0x000000041a1a7981 */ /* 0x002362000c1e1900 */
[----:B------:R-:W-:Y:S01]  /*0130*/  HFMA2 R48, -RZ, RZ, 0, 5.9604644775390625e-08 ;  /* 0x00000001ff307431 */ /* 0x000fe200000001ff */
[----:B------:R-:W-:Y:S05]  /*0140*/  BRA `(.L_x_0) ;  /* 0x00000000000c7947 */ /* 0x000fea0003800000 */
.L_x_1:
[----:B------:R-:W1:Y:S01]  /*0150*/  LDCU UR4, c[0x0][0x880] ;  /* 0x00011000ff0477ac */ /* 0x000e620008000800 */
[----:B------:R-:W-:Y:S01]  /*0160*/  HFMA2 R48, -RZ, RZ, 0, 5.9604644775390625e-08 ;  /* 0x00000001ff307431 */ /* 0x000fe200000001ff */
[----:B-1----:R-:W-:-:S07]  /*0170*/  MOV R26, UR4 ;  /* 0x00000004001a7c02 */ /* 0x002fce0008000f00 */
.L_x_0:
[----:B------:R-:W2:Y:S02]  /*0180*/  LDCU.64 UR4, c[0x0][0x8b0] ;  /* 0x00011600ff0477ac */ /* 0x000ea40008000a00 */
[----:B--2---:R-:W-:-:S04]  /*0190*/  UISETP.NE.U32.AND UP0, UPT, UR4, URZ, UPT ;  /* 0x000000ff0400728c */ /* 0x004fc8000bf05070 */
[----:B------:R-:W-:-:S09]  /*01a0*/  UISETP.NE.AND.EX UP0, UPT, UR5, URZ, UPT, UP0 ;  /* 0x000000ff0500728c */ /* 0x000fd2000bf05300 */
[----:B------:R-:W-:Y:S05]  /*01b0*/  BRA.U UP0, `(.L_x_2) ;  /* 0x0000000100287547 */ /* 0x000fea000b800000 */
[----:B------:R-:W2:Y:S02]  /*01c0*/  LDCU.64 UR4, c[0x0][0x8a8] ;  /* 0x00011500ff0477ac */ /* 0x000ea40008000a00 */
[----:B--2---:R-:W-:-:S04]  /*01d0*/  UISETP.NE.U32.AND UP0, UPT, UR4, URZ, UPT ;  /* 0x000000ff0400728c */ /* 0x004fc8000bf05070 */
[----:B------:R-:W-:-:S09]  /*01e0*/  UISETP.NE.AND.EX UP0, UPT, UR5, URZ, UPT, UP0 ;  /* 0x000000ff0500728c */ /* 0x000fd2000bf05300 */
[----:B------:R-:W-:Y:S05]  /*01f0*/  BRA.U !UP0, `(.L_x_3) ;  /* 0x0000000108107547 */ /* 0x000fea000b800000 */
[----:B------:R-:W2:Y:S01]  /*0200*/  LDC.64 R24, c[0x0][0x8a8] ;  /* 0x00022a00ff187b82 */ /* 0x000ea20000000a00 */
[----:B------:R-:W2:Y:S02]  /*0210*/  LDCU.64 UR4, c[0x0][0x358] ;  /* 0x00006b00ff0477ac */ /* 0x000ea40008000a00 */
[----:B--2---:R2:W5:Y:S01]  /*0220*/  LDG.E R24, desc[UR4][R24.64] ;  /* 0x0000000418187981 */ /* 0x004562000c1e1900 */
[----:B------:R-:W-:Y:S05]  /*0230*/  BRA `(.L_x_2) ;  /* 0x0000000000087947 */ /* 0x000fea0003800000 */
.L_x_3:
[----:B------:R-:W2:Y:S02]  /*0240*/  LDCU UR4, c[0x0][0x8a0] ;  /* 0x00011400ff0477ac */ /* 0x000ea40008000800 */
[----:B--2---:R-:W-:Y:S02]  /*0250*/  MOV R24, UR4 ;  /* 0x0000000400187c02 */ /* 0x004fe40008000f00 */
.L_x_2:
[----:B------:R-:W-:Y:S01]  /*0260*/  IMAD.U32 R0, RZ, RZ, UR18 ;  /* 0x00000012ff007e24 */ /* 0x000fe2000f8e00ff */
[----:B------:R-:W-:Y:S04]  /*0270*/  BSSY.RECONVERGENT B0, `(.L_x_4) ;  /* 0x000000c000007945 */ /* 0x000fe80003800200 */
[C---:B------:R-:W-:Y:S02]  /*0280*/  ISETP.NE.OR P1, PT, R0.reuse, 0x1, !P3 ;  /* 0x000000010000780c */ /* 0x040fe40005f25670 */
[----:B------:R-:W-:-:S11]  /*0290*/  ISETP.NE.OR P0, PT, R0, 0x3, !P3 ;  /* 0x000000030000780c */ /* 0x000fd60005f05670 */
[----:B------:R-:W-:Y:S05]  /*02a0*/  @P1 BRA `(.L_x_5) ;  /* 0x0000000000201947 */ /* 0x000fea0003800000 */
[----:B------:R-:W3:Y:S02]  /*02b0*/  LDCU.64 UR4, c[0x0][0x348] ;  /* 0x00006900ff0477ac */ /* 0x000ee40008000a00 */
[----:B---3--:R-:W-:Y:S02]  /*02c0*/  UIADD3 UR6, UP1, UPT, UR4, 0x80, URZ ;  /* 0x0000008004067890 */ /* 0x008fe4000ff3e0ff */
[----:B------:R-:W-:Y:S02]  /*02d0*/  UIADD3 UR4, UP0, UPT, UR4, 0x180, URZ ;  /* 0x0000018004047890 */ /* 0x000fe4000ff1e0ff */
[----:B------:R-:W-:Y:S02]  /*02e0*/  UIADD3.X UR7, UPT, UPT, URZ, UR5, URZ, UP1, !UPT ;  /* 0x00000005ff077290 */ /* 0x000fe40008ffe4ff */
[----:B------:R-:W-:-:S07]  /*02f0*/  UIADD3.X UR5, UPT, UPT, URZ, UR5, URZ, UP0, !UPT ;  /* 0x00000005ff057290 */ /* 0x000fce00087fe4ff */
[----:B------:R3:W-:Y:S02]  /*0300*/  UTMACCTL.PF [UR6] ;  /* 0x00000000060079b9 */ /* 0x0007e40008040000 */
[----:B------:R3:W-:Y:S02]  /*0310*/  UTMACCTL.PF [UR4] ;  /* 0x00000000040079b9 */ /* 0x0007e40008040000 */
[----:B---3--:R-:W-:Y:S01]  /*0320*/  NOP ;  /* 0x0000000000007918 */ /* 0x008fe20000000000 */
.L_x_5:
[----:B------:R-:W-:Y:S05]  /*0330*/  BSYNC.RECONVERGENT B0 ;  /* 0x0000000000007941 */ /* 0x000fea0003800200 */
.L_x_4:
[----:B------:R-:W-:Y:S04]  /*0340*/  BSSY.RECONVERGENT B0, `(.L_x_6) ;  /* 0x000000a000007945 */ /* 0x000fe80003800200 */
        /* <DEDUP_REMOVED lines=9> */
.L_x_7:
[----:B------:R-:W-:Y:S05]  /*03e0*/  BSYNC.RECONVERGENT B0 ;  /* 0x0000000000007941 */ /* 0x000fea0003800200 */
.L_x_6:
[----:B------:R-:W3:Y:S01]  /*03f0*/  LDCU.64 UR4, c[0x0][0x888] ;  /* 0x00011100ff0477ac */ /* 0x000ee20008000a00 */
[----:B------:R-:W-:Y:S02]  /*0400*/  UISETP.EQ.U32.AND UP2, UPT, UR8, URZ, UPT ;  /* 0x000000ff0800728c */ /* 0x000fe4000bf42070 */
[----:B------:R-:W-:Y:S02]  /*0410*/  UPLOP3.LUT UP3, UPT, UPT, UPT, UPT, 0x80, 0x8 ;  /* 0x000000000008789c */ /* 0x000fe40003f6f070 */
[----:B---3--:R-:W-:-:S04]  /*0420*/  UISETP.NE.U32.AND UP0, UPT, UR4, URZ, UPT ;  /* 0x000000ff0400728c */ /* 0x008fc8000bf05070 */
[----:B------:R-:W-:-:S04]  /*0430*/  UISETP.NE.AND.EX UP1, UPT, UR5, URZ, UPT, UP0 ;  /* 0x000000ff0500728c */ /* 0x000fc8000bf25300 */
[----:B------:R-:W-:-:S04]  /*0440*/  UISETP.EQ.OR.EX UP4, UPT, UR9, URZ, !UP1, UP2 ;  /* 0x000000ff0900728c */ /* 0x000fc8000cf82720 */
[----:B------:R-:W-:-:S06]  /*0450*/  UP2UR UR4, UPR, URZ, 0x10 ;  /* 0x00000010ff047883 */ /* 0x000fcc0008000000 */
[----:B------:R-:W-:Y:S01]  /*0460*/  MOV R56, UR4 ;  /* 0x0000000400387c02 */ /* 0x000fe20008000f00 */
[----:B------:R-:W-:Y:S06]  /*0470*/  BRA.U !UP4, `(.L_x_8) ;  /* 0x000000010c207547 */ /* 0x000fec000b800000 */
[----:B------:R-:W-:Y:S01]  /*0480*/  UISETP.NE.U32.AND UP2, UPT, UR8, URZ, UPT ;  /* 0x000000ff0800728c */ /* 0x000fe2000bf45070 */
[----:B-----5:R-:W-:Y:S01]  /*0490*/  FSETP.NEU.AND P0, PT, R26, RZ, PT ;  /* 0x000000ff1a00720b */ /* 0x020fe20003f0d000 */
[----:B------:R-:W-:Y:S02]  /*04a0*/  USEL UR4, URZ, 0xffffffff, UP1 ;  /* 0xffffffffff047887 */ /* 0x000fe40008800000 */
[----:B------:R-:W-:-:S10]  /*04b0*/  UISETP.NE.AND.EX UP2, UPT, UR9, URZ, UPT, UP2 ;  /* 0x000000ff0900728c */ /* 0x000fd4000bf45320 */
[----:B------:R-:W-:Y:S01]  /*04c0*/  VOTEU.ANY UP0, P0 ;  /* 0x0000000000ff7886 */ /* 0x000fe20000000100 */
[----:B------:R-:W-:-:S04]  /*04d0*/  @!UP2 USEL UR4, URZ, 0xffffffff, UP0 ;  /* 0xffffffffff04a887 */ /* 0x000fc80008000000 */
[----:B------:R-:W-:-:S04]  /*04e0*/  ULOP3.LUT UR4, UR4, 0x1, URZ, 0xc0, !UPT ;  /* 0x0000000104047892 */ /* 0x000fc8000f8ec0ff */
[----:B------:R-:W-:-:S11]  /*04f0*/  UISETP.NE.U32.AND UP3, UPT, UR4, 0x1, UPT ;  /* 0x000000010400788c */ /* 0x000fd6000bf65070 */
.L_x_8:
[----:B------:R-:W3:Y:S02]  /*0500*/  SHFL.IDX PT, R2, R49, RZ, 0x1f ;  /* 0x00001fff31027589 */ /* 0x000ee400000e0000 */
[----:B---3--:R-:W-:-:S13]  /*0510*/  ISETP.NE.AND P0, PT, R2, RZ, PT ;  /* 0x000000ff0200720c */ /* 0x008fda0003f05270 */
[----:B------:R-:W-:Y:S05]  /*0520*/  @P0 BRA `(.L_x_9) ;  /* 0x0000000400140947 */ /* 0x000fea0003800000 */
[----:B------:R-:W-:Y:S01]  /*0530*/  ELECT P0, URZ, PT ;  /* 0x0000000000ff782f */ /* 0x000fe20003800000 */
[----:B------:R-:W-:-:S12]  /*0540*/  BSSY.RECONVERGENT B0, `(.L_x_9) ;  /* 0x0000043000007945 */ /* 0x000fd80003800200 */
[----:B------:R-:W-:Y:S05]  /*0550*/  @!P0 BRA `(.L_x_10) ;  /* 0x0000000400048947 */ /* 0x000fea0003800000 */
[----:B------:R-:W3:Y:S01]  /*0560*/  S2UR UR4, SR_CgaCtaId ;  /* 0x00000000000479c3 */ /* 0x000ee20000008800 */
[----:B------:R-:W-:Y:S01]  /*0570*/  UMOV UR5, 0x400 ;  /* 0x0000040000057882 */ /* 0x000fe20000000000 */
[----:B------:R-:W-:Y:S01]  /*0580*/  UMOV UR8, 0x1 ;  /* 0x0000000100087882 */ /* 0x000fe20000000000 */
[----:B------:R-:W-:Y:S01]  /*0590*/  UMOV UR6, 0x2 ;  /* 0x0000000200067882 */ /* 0x000fe20000000000 */
[----:B------:R-:W-:-:S04]  /*05a0*/  UIADD3 UR8, UPT, UPT, -UR8, 0x100000, URZ ;  /* 0x0010000008087890 */ /* 0x000fc8000fffe1ff */
[----:B------:R-:W-:Y:S02]  /*05b0*/  USHF.L.U32 UR9, UR8, 0xb, URZ ;  /* 0x0000000b08097899 */ /* 0x000fe400080006ff */
[----:B------:R-:W-:Y:S02]  /*05c0*/  USHF.L.U32 UR8, UR8, 0x1, URZ ;  /* 0x0000000108087899 */ /* 0x000fe400080006ff */
[----:B------:R-:W-:-:S04]  /*05d0*/  UIADD3 UR6, UPT, UPT, -UR6, 0x100000, URZ ;  /* 0x0010000006067890 */ /* 0x000fc8000fffe1ff */
[----:B------:R-:W-:Y:S02]  /*05e0*/  USHF.L.U32 UR7, UR6, 0xb, URZ ;  /* 0x0000000b06077899 */ /* 0x000fe400080006ff */
[----:B------:R-:W-:Y:S02]  /*05f0*/  USHF.L.U32 UR6, UR6, 0x1, URZ ;  /* 0x0000000106067899 */ /* 0x000fe400080006ff */
[----:B---3--:R-:W-:Y:S01]  /*0600*/  ULEA UR4, UR4, UR5, 0x18 ;  /* 0x0000000504047291 */ /* 0x008fe2000f8ec0ff */
[----:B------:R-:W3:Y:S11]  /*0610*/  FENCE.VIEW.ASYNC.S ;  /* 0x00000000000073c6 */ /* 0x000ef60000000000 */
[----:B---3--:R3:W4:Y:S01]  /*0620*/  SYNCS.EXCH.64 URZ, [UR4], UR8 ;  /* 0x0000000804ff75b2 */ /* 0x0087220008000100 */
[----:B------:R3:W1:Y:S01]  /*0630*/  SYNCS.EXCH.64 URZ, [UR4+0xd0], UR6 ;  /* 0x0000d00604ff75b2 */ /* 0x0006620008000100 */
        /* <DEDUP_REMOVED lines=49> */
[----:B------:R3:W1:Y:S02]  /*0950*/  SYNCS.EXCH.64 URZ, [UR4+0x198], UR6 ;  /* 0x0001980604ff75b2 */ /* 0x0006640008000100 */
[----:B---34-:R-:W-:Y:S01]  /*0960*/  NOP ;  /* 0x0000000000007918 */ /* 0x018fe20000000000 */
.L_x_10:
[----:B------:R-:W-:Y:S05]  /*0970*/  BSYNC.RECONVERGENT B0 ;  /* 0x0000000000007941 */ /* 0x000fea0003800200 */
.L_x_9:
[----:B------:R-:W3:Y:S01]  /*0980*/  SHFL.IDX PT, R2, R49, RZ, 0x1f ;  /* 0x00001fff31027589 */ /* 0x000ee200000e0000 */
[----:B------:R-:W-:Y:S01]  /*0990*/  NOP ;  /* 0x0000000000007918 */ /* 0x000fe20000000000 */
[----:B---3--:R-:W-:-:S13]  /*09a0*/  ISETP.NE.AND P0, PT, R2, 0x1, PT ;  /* 0x000000010200780c */ /* 0x008fda0003f05270 */
[----:B------:R-:W-:Y:S05]  /*09b0*/  @P0 BRA `(.L_x_11) ;  /* 0x0000000000500947 */ /* 0x000fea0003800000 */
        /* <DEDUP_REMOVED lines=9> */
[----:B------:R-:W-:Y:S01]  /*0a50*/  USHF.L.U32 UR6, UR6, 0x1, URZ ;  /* 0x0000000106067899 */ /* 0x000fe200080006ff */
[----:B------:R-:W-:Y:S01]  /*0a60*/  ELECT P0, URZ, PT ;  /* 0x0000000000ff782f */ /* 0x000fe20003800000 */
[----:B---3--:R-:W-:Y:S01]  /*0a70*/  ULEA UR4, UR4, UR5, 0x18 ;  /* 0x0000000504047291 */ /* 0x008fe2000f8ec0ff */
[----:B------:R-:W3:Y:S11]  /*0a80*/  FENCE.VIEW.ASYNC.S ;  /* 0x00000000000073c6 */ /* 0x000ef60000000000 */
[----:B---3--:R3:W4:Y:S01]  /*0a90*/  SYNCS.EXCH.64 URZ, [UR4+0x1a0], UR8 ;  /* 0x0001a00804ff75b2 */ /* 0x0087220008000100 */
[----:B------:R3:W1:Y:S01]  /*0aa0*/  SYNCS.EXCH.64 URZ, [UR4+0x1b8], UR6 ;  /* 0x0001b80604ff75b2 */ /* 0x0006620008000100 */
[----:B------:R3:W1:Y:S01]  /*0ab0*/  SYNCS.EXCH.64 URZ, [UR4+0x1a8], UR8 ;  /* 0x0001a80804ff75b2 */ /* 0x0006620008000100 */
[----:B------:R3:W1:Y:S01]  /*0ac0*/  SYNCS.EXCH.64 URZ, [UR4+0x1c0], UR6 ;  /* 0x0001c00604ff75b2 */ /* 0x0006620008000100 */
[----:B------:R3:W1:Y:S01]  /*0ad0*/  SYNCS.EXCH.64 URZ, [UR4+0x1b0], UR8 ;  /* 0x0001b00804ff75b2 */ /* 0x0006620008000100 */
[----:B------:R3:W1:Y:S01]  /*0ae0*/  SYNCS.EXCH.64 URZ, [UR4+0x1c8], UR6 ;  /* 0x0001c80604ff75b2 */ /* 0x0006620008000100 */
[----:B------:R-:W-:Y:S01]  /*0af0*/  NOP ;  /* 0x0000000000007918 */ /* 0x000fe20000000000 */
.L_x_11:
[----:B------:R-:W2:Y:S01]  /*0b00*/  SHFL.IDX PT, R2, R49, RZ, 0x1f ;  /* 0x00001fff31027589 */ /* 0x000ea200000e0000 */
[----:B------:R-:W-:Y:S01]  /*0b10*/  NOP ;  /* 0x0000000000007918 */ /* 0x000fe20000000000 */
[----:B--2---:R-:W-:-:S13]  /*0b20*/  ISETP.NE.AND P0, PT, R2, 0x3, PT ;  /* 0x000000030200780c */ /* 0x004fda0003f05270 */
[----:B------:R-:W-:Y:S05]  /*0b30*/  @P0 BRA `(.L_x_12) ;  /* 0x0000000000300947 */ /* 0x000fea0003800000 */
[----:B---3--:R-:W2:Y:S01]  /*0b40*/  S2UR UR4, SR_CgaCtaId ;  /* 0x00000000000479c3 */ /* 0x008ea20000008800 */
[----:B------:R-:W-:Y:S01]  /*0b50*/  UMOV UR6, 0x400 ;  /* 0x0000040000067882 */ /* 0x000fe20000000000 */
[----:B------:R-:W-:Y:S01]  /*0b60*/  UMOV UR5, 0x20 ;  /* 0x0000002000057882 */ /* 0x000fe20000000000 */
[----:B------:R-:W-:Y:S01]  /*0b70*/  ELECT P0, URZ, PT ;  /* 0x0000000000ff782f */ /* 0x000fe20003800000 */
[----:B--2---:R-:W-:Y:S02]  /*0b80*/  ULEA UR6, UR4, UR6, 0x18 ;  /* 0x0000000604067291 */ /* 0x004fe4000f8ec0ff */
[----:B------:R-:W-:-:S04]  /*0b90*/  UIADD3 UR4, UPT, UPT, -UR5, 0x100000, URZ ;  /* 0x0010000005047890 */ /* 0x000fc8000fffe1ff */
[----:B------:R-:W-:Y:S02]  /*0ba0*/  USHF.L.U32 UR5, UR4, 0xb, URZ ;  /* 0x0000000b04057899 */ /* 0x000fe400080006ff */
[----:B------:R-:W-:Y:S01]  /*0bb0*/  USHF.L.U32 UR4, UR4, 0x1, URZ ;  /* 0x0000000104047899 */ /* 0x000fe200080006ff */
[----:B------:R-:W2:Y:S11]  /*0bc0*/  FENCE.VIEW.ASYNC.S ;  /* 0x00000000000073c6 */ /* 0x000eb60000000000 */
[----:B--2---:R2:W3:Y:S01]  /*0bd0*/  SYNCS.EXCH.64 URZ, [UR6+0x1d0], UR4 ;  /* 0x0001d00406ff75b2 */ /* 0x0044e20008000100 */
[----:B------:R2:W1:Y:S01]  /*0be0*/  SYNCS.EXCH.64 URZ, [UR6+0x1d8], UR4 ;  /* 0x0001d80406ff75b2 */ /* 0x0004620008000100 */
[----:B------:R-:W-:Y:S01]  /*0bf0*/  NOP ;  /* 0x0000000000007918 */ /* 0x000fe20000000000 */
.L_x_12:
[----:B------:R-:W4:Y:S01]  /*0c00*/  SHFL.IDX PT, R2, R49, RZ, 0x1f ;  /* 0x00001fff31027589 */ /* 0x000f2200000e0000 */
[----:B------:R-:W-:Y:S01]  /*0c10*/  NOP ;  /* 0x0000000000007918 */ /* 0x000fe20000000000 */
[----:B----4-:R-:W-:-:S13]  /*0c20*/  ISETP.NE.AND P0, PT, R2, 0x4, PT ;  /* 0x000000040200780c */ /* 0x010fda0003f05270 */
[----:B------:R-:W-:Y:S05]  /*0c30*/  @P0 BRA `(.L_x_13) ;  /* 0x0000000000440947 */ /* 0x000fea0003800000 */
[----:B--23--:R-:W2:Y:S01]  /*0c40*/  S2UR UR6, SR_CgaCtaId ;  /* 0x00000000000679c3 */ /* 0x00cea20000008800 */
[----:B------:R-:W-:Y:S01]  /*0c50*/  UMOV UR4, 0x1e0 ;  /* 0x000001e000047882 */ /* 0x000fe20000000000 */
[----:B------:R-:W-:Y:S01]  /*0c60*/  UMOV UR5, 0x400 ;  /* 0x0000040000057882 */ /* 0x000fe20000000000 */
[----:B------:R-:W-:Y:S01]  /*0c70*/  USEL UR4, UR4, 0x1a0, UP3 ;  /* 0x000001a004047887 */ /* 0x000fe20009800000 */
[----:B------:R-:W-:Y:S01]  /*0c80*/  UMOV UR8, 0x1 ;  /* 0x0000000100087882 */ /* 0x000fe20000000000 */
[----:B------:R-:W-:Y:S01]  /*0c90*/  ELECT P0, URZ, PT ;  /* 0x0000000000ff782f */ /* 0x000fe20003800000 */
[----:B------:R-:W-:-:S04]  /*0ca0*/  UIADD3 UR8, UPT, UPT, -UR8, 0x100000, URZ ;  /* 0x0010000008087890 */ /* 0x000fc8000fffe1ff */
[----:B------:R-:W-:Y:S02]  /*0cb0*/  USHF.L.U32 UR9, UR8, 0xb, URZ ;  /* 0x0000000b08097899 */ /* 0x000fe400080006ff */
[----:B------:R-:W-:Y:S02]  /*0cc0*/  USHF.L.U32 UR8, UR8, 0x1, URZ ;  /* 0x0000000108087899 */ /* 0x000fe400080006ff */
[----:B--2---:R-:W-:Y:S02]  /*0cd0*/  ULEA UR6, UR6, UR5, 0x18 ;  /* 0x0000000506067291 */ /* 0x004fe4000f8ec0ff */
[----:B------:R-:W-:-:S04]  /*0ce0*/  UIADD3 UR4, UPT, UPT, -UR4, 0x100000, URZ ;  /* 0x0010000004047890 */ /* 0x000fc8000fffe1ff */
[----:B------:R-:W-:Y:S02]  /*0cf0*/  USHF.L.U32 UR5, UR4, 0xb, URZ ;  /* 0x0000000b04057899 */ /* 0x000fe400080006ff */
[----:B------:R-:W-:Y:S01]  /*0d00*/  USHF.L.U32 UR4, UR4, 0x1, URZ ;  /* 0x0000000104047899 */ /* 0x000fe200080006ff */
[----:B------:R-:W2:Y:S03]  /*0d10*/  FENCE.VIEW.ASYNC.S ;  /* 0x00000000000073c6 */ /* 0x000ea60000000000 */
[----:B--2---:R4:W2:Y:S08]  /*0d20*/  SYNCS.EXCH.64 URZ, [UR6+0x1e0], UR8 ;  /* 0x0001e00806ff75b2 */ /* 0x0048b00008000100 */
[----:B------:R4:W3:Y:S02]  /*0d30*/  SYNCS.EXCH.64 URZ, [UR6+0x1e8], UR4 ;  /* 0x0001e80406ff75b2 */ /* 0x0008e40008000100 */
[----:B----4-:R-:W-:Y:S01]  /*0d40*/  NOP ;  /* 0x0000000000007918 */ /* 0x010fe20000000000 */
.L_x_13:
[----:B------:R-:W4:Y:S01]  /*0d50*/  SHFL.IDX PT, R2, R49, RZ, 0x1f ;  /* 0x00001fff31027589 */ /* 0x000f2200000e0000 */
[----:B------:R-:W-:Y:S01]  /*0d60*/  NOP ;  /* 0x0000000000007918 */ /* 0x000fe20000000000 */
[----:B----4-:R-:W-:-:S13]  /*0d70*/  ISETP.NE.AND P0, PT, R2, 0x5, PT ;  /* 0x000000050200780c */ /* 0x010fda0003f05270 */
[----:B------:R-:W-:Y:S05]  /*0d80*/  @P0 BRA `(.L_x_14) ;  /* 0x0000000000480947 */ /* 0x000fea0003800000 */
[----:B--2---:R-:W2:Y:S01]  /*0d90*/  S2UR UR5, SR_CgaCtaId ;  /* 0x00000000000579c3 */ /* 0x004ea20000008800 */
[----:B---3--:R-:W-:Y:S01]  /*0da0*/  UMOV UR4, 0x400 ;  /* 0x0000040000047882 */ /* 0x008fe20000000000 */
        /* <DEDUP_REMOVED lines=9> */
[----:B--2---:R-:W-:Y:S01]  /*0e40*/  ULEA UR4, UR5, UR4, 0x18 ;  /* 0x0000000405047291 */ /* 0x004fe2000f8ec0ff */
[----:B------:R-:W2:Y:S11]  /*0e50*/  FENCE.VIEW.ASYNC.S ;  /* 0x00000000000073c6 */ /* 0x000eb60000000000 */
[----:B--2---:R4:W2:Y:S01]  /*0e60*/  SYNCS.EXCH.64 URZ, [UR4+0x1f0], UR8 ;  /* 0x0001f00804ff75b2 */ /* 0x0048a20008000100 */
[----:B------:R4:W3:Y:S01]  /*0e70*/  SYNCS.EXCH.64 URZ, [UR4+0x200], UR6 ;  /* 0x0002000604ff75b2 */ /* 0x0008e20008000100 */
[----:B------:R4:W1:Y:S01]  /*0e80*/  SYNCS.EXCH.64 URZ, [UR4+0x1f8], UR8 ;  /* 0x0001f80804ff75b2 */ /* 0x0008620008000100 */
[----:B------:R4:W1:Y:S02]  /*0e90*/  SYNCS.EXCH.64 URZ, [UR4+0x208], UR6 ;  /* 0x0002080604ff75b2 */ /* 0x0008640008000100 */
[----:B----4-:R-:W-:Y:S01]  /*0ea0*/  NOP ;  /* 0x0000000000007918 */ /* 0x010fe20000000000 */
.L_x_14:
[----:B--23--:R-:W2:Y:S01]  /*0eb0*/  LDCU UR4, c[0x0][0x36c] ;  /* 0x00006d80ff0477ac */ /* 0x00cea20008000800 */
[----:B------:R-:W-:Y:S01]  /*0ec0*/  ISETP.NE.OR P3, PT, R0, 0x2, !P3 ;  /* 0x000000020000780c */ /* 0x000fe20005f65670 */
[----:B------:R-:W-:Y:S01]  /*0ed0*/  NOP ;  /* 0x0000000000007918 */ /* 0x000fe20000000000 */
[----:B------:R-:W-:Y:S01]  /*0ee0*/  LOP3.LUT R2, R47, 0x1f, RZ, 0xc0, !PT ;  /* 0x0000001f2f027812 */ /* 0x000fe200078ec0ff */
[----:B------:R-:W-:Y:S02]  /*0ef0*/  UISETP.NE.AND UP4, UPT, UR18, 0x2, UPT ;  /* 0x000000021200788c */ /* 0x000fe4000bf85270 */
[----:B------:R-:W-:Y:S02]  /*0f00*/  UISETP.NE.AND UP5, UPT, UR18, URZ, UPT ;  /* 0x000000ff1200728c */ /* 0x000fe4000bfa5270 */
[----:B--2---:R-:W-:-:S09]  /*0f10*/  UISETP.EQ.U32.AND UP6, UPT, UR4, 0x1, UPT ;  /* 0x000000010400788c */ /* 0x004fd2000bfc2070 */
[----:B------:R-:W-:Y:S05]  /*0f20*/  BRA.U !UP6, `(.L_x_15) ;  /* 0x000000010e087547 */ /* 0x000fea000b800000 */
[----:B-1----:R-:W-:Y:S01]  /*0f30*/  UCGABAR_ARV ;  /* 0x00000000000079c7 */ /* 0x002fe20008000000 */
[----:B------:R-:W-:Y:S05]  /*0f40*/  BRA `(.L_x_16) ;  /* 0x0000000000047947 */ /* 0x000fea0003800000 */
.L_x_15:
[----:B-1----:R-:W-:Y:S01]  /*0f50*/  NOP ;  /* 0x0000000000007918 */ /* 0x002fe20000000000 */
.L_x_16:
[----:B------:R-:W1:Y:S01]  /*0f60*/  S2UR UR51, SR_CTAID.X ;  /* 0x00000000003379c3 */ /* 0x000e620000002500 */
[----:B------:R-:W-:-:S05]  /*0f70*/  CS2R.32 R55, SR_CgaSize ;  /* 0x0000000000377805 */ /* 0x000fca0000008a00 */
[----:B------:R-:W-:-:S05]  /*0f80*/  IMAD R55, R55, -0xa0, RZ ;  /* 0xffffff6037377824 */ /* 0x000fca00078e02ff */
[----:B------:R-:W-:-:S14]  /*0f90*/  R2UR UR5, R55 ;  /* 0x00000000370572ca */ /* 0x000fdc00000e0000 */
[----:B------:R-:W2:Y:S01]  /*0fa0*/  LDCU UR5, c[0x0][UR5+0x2b0] ;  /* 0x00005600050577ac */ /* 0x000ea20008000800 */
[----:B------:R-:W-:-:S05]  /*0fb0*/  CS2R.32 R55, SR_CgaSize ;  /* 0x0000000000377805 */ /* 0x000fca0000008a00 */
[----:B------:R-:W-:-:S05]  /*0fc0*/  IMAD R55, R55, -0xa0, RZ ;  /* 0xffffff6037377824 */ /* 0x000fca00078e02ff */
[----:B------:R-:W-:-:S14]  /*0fd0*/  R2UR UR4, R55 ;  /* 0x00000000370472ca */ /* 0x000fdc00000e0000 */
[----:B------:R-:W3:Y:S01]  /*0fe0*/  LDCU UR4, c[0x0][UR4+0x2b4] ;  /* 0x00005680040477ac */ /* 0x000ee20008000800 */
[----:B------:R-:W4:Y:S01]  /*0ff0*/  S2UR UR26, SR_CTAID.Y ;  /* 0x00000000001a79c3 */ /* 0x000f220000002600 */
[----:B------:R-:W-:-:S05]  /*1000*/  CS2R.32 R55, SR_CgaSize ;  /* 0x0000000000377805 */ /* 0x000fca0000008a00 */
[----:B------:R-:W-:-:S05]  /*1010*/  IMAD R55, R55, -0xa0, RZ ;  /* 0xffffff6037377824 */ /* 0x000fca00078e02ff */
[----:B------:R-:W-:-:S14]  /*1020*/  R2UR UR7, R55 ;  /* 0x00000000370772ca */ /* 0x000fdc00000e0000 */
[----:B------:R-:W3:Y:S01]  /*1030*/  LDCU UR7, c[0x0][UR7+0x2a0] ;  /* 0x00005400070777ac */ /* 0x000ee20008000800 */
[----:B------:R-:W-:-:S05]  /*1040*/  CS2R.32 R55, SR_CgaSize ;  /* 0x0000000000377805 */ /* 0x000fca0000008a00 */
[----:B------:R-:W-:-:S05]  /*1050*/  IMAD R55, R55, -0xa0, RZ ;  /* 0xffffff6037377824 */ /* 0x000fca00078e02ff */
[----:B------:R-:W-:-:S14]  /*1060*/  R2UR UR8, R55 ;  /* 0x00000000370872ca */ /* 0x000fdc00000e0000 */
[----:B------:R-:W3:Y:S01]  /*1070*/  LDCU UR8, c[0x0][UR8+0x2a4] ;  /* 0x00005480080877ac */ /* 0x000ee20008000800 */
[----:B------:R-:W3:Y:S01]  /*1080*/  S2UR UR9, SR_CgaCtaId ;  /* 0x00000000000979c3 */ /* 0x000ee20000008800 */
[----:B------:R-:W3:Y:S01]  /*1090*/  LDCU UR19, c[0x0][0xb24] ;  /* 0x00016480ff1377ac */ /* 0x000ee20008000800 */
[----:B------:R-:W3:Y:S01]  /*10a0*/  LDCU UR39, c[0x0][0xb24] ;  /* 0x00016480ff2777ac */ /* 0x000ee20008000800 */
[----:B-1----:R-:W-:Y:S01]  /*10b0*/  I2FP.F32.U32 R3, UR51 ;  /* 0x0000003300037c45 */ /* 0x002fe20008201000 */
[----:B------:R-:W1:Y:S04]  /*10c0*/  LDCU UR22, c[0x0][0xb30] ;  /* 0x00016600ff1677ac */ /* 0x000e680008000800 */
[----:B--2---:R-:W-:Y:S01]  /*10d0*/  FMUL R3, R3, UR5 ;  /* 0x0000000503037c20 */ /* 0x004fe20008400000 */
[----:B----4-:R-:W-:-:S05]  /*10e0*/  I2FP.F32.U32 R0, UR26 ;  /* 0x0000001a00007c45 */ /* 0x010fca0008201000 */
[----:B------:R-:W2:Y:S01]  /*10f0*/  F2I.U32.TRUNC.NTZ R3, R3 ;  /* 0x0000000300037305 */ /* 0x000ea2000020f000 */
[----:B---3--:R-:W-:Y:S01]  /*1100*/  FMUL R0, R0, UR4 ;  /* 0x0000000400007c20 */ /* 0x008fe20008400000 */
[----:B------:R-:W-:-:S06]  /*1110*/  USHF.L.U32 UR33, UR9, 0xa, URZ ;  /* 0x0000000a09217899 */ /* 0x000fcc00080006ff */
[----:B------:R-:W3:Y:S01]  /*1120*/  F2I.U32.TRUNC.NTZ R0, R0 ;  /* 0x0000000000007305 */ /* 0x000ee2000020f000 */
[----:B------:R-:W-:Y:S01]  /*1130*/  ULOP3.LUT UR33, UR33, 0x400, URZ, 0xc0, !UPT ;  /* 0x0000040021217892 */ /* 0x000fe2000f8ec0ff */
[----:B--2---:R-:W-:Y:S02]  /*1140*/  R2UR UR4, R3 ;  /* 0x00000000030472ca */ /* 0x004fe400000e0000 */
[----:B---3--:R-:W-:Y:S02]  /*1150*/  R2UR UR6, R0 ;  /* 0x00000000000672ca */ /* 0x008fe400000e0000 */
[----:B------:R-:W-:-:S09]  /*1160*/  PRMT R0, RZ, 0x7610, R0 ;  /* 0x00007610ff007816 */ /* 0x000fd20000000000 */
[----:B------:R-:W-:-:S04]  /*1170*/  UIADD3 UR5, UPT, UPT, -UR4, URZ, URZ ;  /* 0x000000ff04057290 */ /* 0x000fc8000fffe1ff */
[----:B------:R-:W-:Y:S02]  /*1180*/  UIMAD UR5, UR7, UR5, UR51 ;  /* 0x00000005070572a4 */ /* 0x000fe4000f8e0233 */
[----:B------:R-:W-:-:S04]  /*1190*/  UIADD3 UR4, UPT, UPT, -UR6, URZ, URZ ;  /* 0x000000ff06047290 */ /* 0x000fc8000fffe1ff */
[----:B------:R-:W-:Y:S01]  /*11a0*/  IMAD.U32 R55, RZ, RZ, UR5 ;  /* 0x00000005ff377e24 */ /* 0x000fe2000f8e00ff */
[----:B------:R-:W-:-:S06]  /*11b0*/  UIMAD UR4, UR8, UR4, UR26 ;  /* 0x00000004080472a4 */ /* 0x000fcc000f8e021a */
[----:B------:R-:W-:Y:S01]  /*11c0*/  IMAD.U32 R54, RZ, RZ, UR4 ;  /* 0x00000004ff367e24 */ /* 0x000fe2000f8e00ff */
[----:B-1----:R-:W-:Y:S06]  /*11d0*/  BRA.U UP5, `(.L_x_17) ;  /* 0x00000001052c7547 */ /* 0x002fec000b800000 */
[----:B------:R-:W-:Y:S02]  /*11e0*/  R2UR UR4, R54 ;  /* 0x00000000360472ca */ /* 0x000fe400000e0000 */
[----:B------:R-:W-:-:S11]  /*11f0*/  R2UR UR6, R55 ;  /* 0x00000000370672ca */ /* 0x000fd600000e0000 */
[----:B------:R-:W-:-:S04]  /*1200*/  UISETP.NE.AND UP0, UPT, UR4, URZ, UPT ;  /* 0x000000ff0400728c */ /* 0x000fc8000bf05270 */
[----:B------:R-:W-:-:S04]  /*1210*/  UISETP.EQ.OR UP0, UPT, UR6, URZ, !UP0 ;  /* 0x000000ff0600728c */ /* 0x000fc8000c702670 */
[----:B------:R-:W-:Y:S02]  /*1220*/  USEL UR5, URZ, 0x1, !UP0 ;  /* 0x00000001ff057887 */ /* 0x000fe4000c000000 */
[----:B------:R-:W-:-:S04]  /*1230*/  UISETP.NE.AND UP0, UPT, UR4, URZ, UPT ;  /* 0x000000ff0400728c */ /* 0x000fc8000bf05270 */
[----:B------:R-:W-:Y:S02]  /*1240*/  USEL UR4, URZ, 0x2, UP0 ;  /* 0x00000002ff047887 */ /* 0x000fe40008000000 */
[----:B------:R-:W-:-:S04]  /*1250*/  UISETP.NE.AND UP0, UPT, UR6, 0x1, UPT ;  /* 0x000000010600788c */ /* 0x000fc8000bf05270 */
[----:B------:R-:W-:-:S04]  /*1260*/  USEL UR4, UR4, 0x2, UP0 ;  /* 0x0000000204047887 */ /* 0x000fc80008000000 */
[----:B------:R-:W-:-:S06]  /*1270*/  UIADD3 UR4, UPT, UPT, UR5, UR4, URZ ;  /* 0x0000000405047290 */ /* 0x000fcc000fffe0ff */
[----:B------:R-:W-:-:S07]  /*1280*/  IMAD.U32 R0, RZ, RZ, UR4 ;  /* 0x00000004ff007e24 */ /* 0x000fce000f8e00ff */
.L_x_17:
[----:B------:R-:W1:Y:S01]  /*1290*/  S2UR UR52, SR_CTAID.Z ;  /* 0x00000000003479c3 */ /* 0x000e620000002700 */
[----:B------:R-:W-:-:S09]  /*12a0*/  UISETP.GE.AND UP0, UPT, UR19, 0x1, UPT ;  /* 0x000000011300788c */ /* 0x000fd2000bf06270 */
[----:B------:R-:W-:Y:S05]  /*12b0*/  BRA.U !UP0, `(.L_x_18) ;  /* 0x0000000108d47547 */ /* 0x000fea000b800000 */
[----:B------:R-:W2:Y:S01]  /*12c0*/  LDCU.128 UR12, c[0x0][0xb10] ;  /* 0x00016200ff0c77ac */ /* 0x000ea20008000c00 */
[----:B------:R-:W3:Y:S01]  /*12d0*/  LDCU UR20, c[0x0][0xb0c] ;  /* 0x00016180ff1477ac */ /* 0x000ee20008000800 */
[----:B------:R-:W4:Y:S01]  /*12e0*/  LDCU UR6, c[0x0][0x370] ;  /* 0x00006e00ff0677ac */ /* 0x000f220008000800 */
[----:B------:R-:W1:Y:S01]  /*12f0*/  LDCU UR7, c[0x0][0x374] ;  /* 0x00006e80ff0777ac */ /* 0x000e620008000800 */
[----:B------:R-:W1:Y:S01]  /*1300*/  LDCU UR21, c[0x0][0xb20] ;  /* 0x00016400ff1577ac */ /* 0x000e620008000800 */
[----:B--2---:R-:W-:Y:S02]  /*1310*/  UIMAD.WIDE.U32 UR4, UR51, UR12, URZ ;  /* 0x0000000c330472a5 */ /* 0x004fe4000f8e00ff */
[----:B---3--:R-:W-:Y:S01]  /*1320*/  UISETP.NE.AND UP0, UPT, UR20, 0x1, UPT ;  /* 0x000000011400788c */ /* 0x008fe2000bf05270 */
[----:B------:R-:W2:Y:S01]  /*1330*/  LDCU.64 UR8, c[0x0][0xb28] ;  /* 0x00016500ff0877ac */ /* 0x000ea20008000a00 */
[----:B----4-:R-:W-:-:S03]  /*1340*/  UIMAD.WIDE.U32 UR10, UR6, UR12, URZ ;  /* 0x0000000c060a72a5 */ /* 0x010fc6000f8e00ff */
[----:B------:R-:W-:Y:S01]  /*1350*/  UMOV UR4, UR5 ;  /* 0x0000000500047c82 */ /* 0x000fe20008000000 */
[----:B------:R-:W-:Y:S02]  /*1360*/  UISETP.NE.AND UP2, UPT, UR19, 0x1, UPT ;  /* 0x000000011300788c */ /* 0x000fe4000bf45270 */
[----:B------:R-:W-:Y:S01]  /*1370*/  USHF.R.U32.HI UR4, URZ, UR13, UR4 ;  /* 0x0000000dff047299 */ /* 0x000fe20008011604 */
[----:B------:R-:W-:Y:S01]  /*1380*/  UMOV UR10, UR11 ;  /* 0x0000000b000a7c82 */ /* 0x000fe20008000000 */
[----:B------:R-:W-:Y:S02]  /*1390*/  UIMAD.WIDE.U32 UR16, UR26, UR15, URZ ;  /* 0x0000000f1a1072a5 */ /* 0x000fe4000f8e00ff */
[----:B------:R-:W-:Y:S02]  /*13a0*/  USEL UR5, UR51, UR4, !UP0 ;  /* 0x0000000433057287 */ /* 0x000fe4000c000000 */
[----:B------:R-:W-:Y:S02]  /*13b0*/  @UP0 USHF.R.U32.HI UR6, URZ, UR13, UR10 ;  /* 0x0000000dff060299 */ /* 0x000fe4000801160a */
[----:B------:R-:W-:-:S02]  /*13c0*/  UISETP.NE.AND UP0, UPT, UR14, 0x1, UPT ;  /* 0x000000010e00788c */ /* 0x000fc4000bf05270 */
[----:B-1----:R-:W-:Y:S02]  /*13d0*/  UIMAD.WIDE.U32 UR10, UR7, UR15, URZ ;  /* 0x0000000f070a72a5 */ /* 0x002fe4000f8e00ff */
[----:B--2---:R-:W-:Y:S01]  /*13e0*/  UIMAD.WIDE.U32 UR12, UR6, UR8, URZ ;  /* 0x00000008060c72a5 */ /* 0x004fe2000f8e00ff */
[----:B------:R-:W-:Y:S02]  /*13f0*/  UMOV UR4, UR17 ;  /* 0x0000001100047c82 */ /* 0x000fe40008000000 */
[----:B------:R-:W-:Y:S02]  /*1400*/  USHF.R.U32.HI UR4, URZ, UR21, UR4 ;  /* 0x00000015ff047299 */ /* 0x000fe40008011604 */
[----:B------:R-:W-:Y:S02]  /*1410*/  UMOV UR10, UR11 ;  /* 0x0000000b000a7c82 */ /* 0x000fe40008000000 */
[----:B------:R-:W-:Y:S01]  /*1420*/  UMOV UR12, UR13 ;  /* 0x0000000d000c7c82 */ /* 0x000fe20008000000 */
[----:B------:R-:W-:-:S02]  /*1430*/  @UP0 USHF.R.U32.HI UR7, URZ, UR21, UR10 ;  /* 0x00000015ff070299 */ /* 0x000fc4000801160a */
[----:B------:R-:W-:Y:S02]  /*1440*/  USEL UR4, UR26, UR4, !UP0 ;  /* 0x000000041a047287 */ /* 0x000fe4000c000000 */
[----:B------:R-:W-:Y:S02]  /*1450*/  UIMAD.WIDE.U32 UR10, UR7, UR8, URZ ;  /* 0x00000008070a72a5 */ /* 0x000fe4000f8e00ff */
[----:B------:R-:W-:Y:S02]  /*1460*/  @UP2 USHF.R.U32.HI UR6, URZ, UR9, UR12 ;  /* 0x00000009ff062299 */ /* 0x000fe4000801160c */
[----:B------:R-:W-:-:S03]  /*1470*/  UIMAD.WIDE.U32 UR12, UR4, UR8, URZ ;  /* 0x00000008040c72a5 */ /* 0x000fc6000f8e00ff */
[----:B------:R-:W-:Y:S02]  /*1480*/  UMOV UR10, UR11 ;  /* 0x0000000b000a7c82 */ /* 0x000fe40008000000 */
[----:B------:R-:W-:Y:S02]  /*1490*/  @UP2 USHF.R.U32.HI UR7, URZ, UR9, UR10 ;  /* 0x00000009ff072299 */ /* 0x000fe4000801160a */
[----:B------:R-:W-:Y:S02]  /*14a0*/  UIMAD UR10, UR6, UR19, URZ ;  /* 0x00000013060a72a4 */ /* 0x000fe4000f8e02ff */
[----:B------:R-:W-:-:S04]  /*14b0*/  UIMAD UR7, UR7, UR19, URZ ;  /* 0x00000013070772a4 */ /* 0x000fc8000f8e02ff */
[----:B------:R-:W-:-:S03]  /*14c0*/  UISETP.GE.AND UP0, UPT, UR4, UR7, UPT ;  /* 0x000000070400728c */ /* 0x000fc6000bf06270 */
[----:B------:R-:W-:Y:S01]  /*14d0*/  UMOV UR7, UR13 ;  /* 0x0000000d00077c82 */ /* 0x000fe20008000000 */
[----:B------:R-:W-:Y:S02]  /*14e0*/  UISETP.GE.OR UP0, UPT, UR5, UR10, UP0 ;  /* 0x0000000a0500728c */ /* 0x000fe40008706670 */
[----:B------:R-:W-:Y:S02]  /*14f0*/  UIMAD.WIDE.U32 UR10, UR5, UR8, URZ ;  /* 0x00000008050a72a5 */ /* 0x000fe4000f8e00ff */
[----:B------:R-:W-:Y:S02]  /*1500*/  USHF.R.U32.HI UR7, URZ, UR9, UR7 ;  /* 0x00000009ff077299 */ /* 0x000fe40008011607 */
[----:B------:R-:W-:Y:S02]  /*1510*/  UIADD3 UR10, UPT, UPT, -UR4, URZ, URZ ;  /* 0x000000ff040a7290 */ /* 0x000fe4000fffe1ff */
[----:B------:R-:W-:Y:S02]  /*1520*/  USEL UR7, UR4, UR7, !UP2 ;  /* 0x0000000704077287 */ /* 0x000fe4000d000000 */
[----:B------:R-:W-:Y:S01]  /*1530*/  UIMAD UR10, UR14, UR10, UR26 ;  /* 0x0000000a0e0a72a4 */ /* 0x000fe2000f8e021a */
[----:B------:R-:W-:Y:S01]  /*1540*/  @!UP0 UMOV UR8, UR11 ;  /* 0x0000000b00088c82 */ /* 0x000fe20008000000 */
[----:B------:R-:W-:-:S02]  /*1550*/  UIADD3 UR11, UPT, UPT, -UR5, URZ, URZ ;  /* 0x000000ff050b7290 */ /* 0x000fc4000fffe1ff */
[----:B------:R-:W-:Y:S02]  /*1560*/  @!UP0 USHF.R.U32.HI UR8, URZ, UR9, UR8 ;  /* 0x00000009ff088299 */ /* 0x000fe40008011608 */
[----:B------:R-:W-:Y:S02]  /*1570*/  UIADD3 UR9, UPT, UPT, -UR7, URZ, URZ ;  /* 0x000000ff07097290 */ /* 0x000fe4000fffe1ff */
[----:B------:R-:W-:Y:S02]  /*1580*/  @!UP0 USEL UR8, UR5, UR8, !UP2 ;  /* 0x0000000805088287 */ /* 0x000fe4000d000000 */
[----:B------:R-:W-:Y:S02]  /*1590*/  UIMAD UR9, UR19, UR9, UR4 ;  /* 0x00000009130972a4 */ /* 0x000fe4000f8e0204 */
[----:B------:R-:W-:Y:S02]  /*15a0*/  @!UP0 UIADD3 UR7, UPT, UPT, UR7, -UR8, URZ ;  /* 0x8000000807078290 */ /* 0x000fe4000fffe0ff */
[----:B------:R-:W-:-:S02]  /*15b0*/  @!UP0 UIMAD UR6, UR9, UR6, UR8 ;  /* 0x00000006090682a4 */ /* 0x000fc4000f8e0208 */
[----:B------:R-:W-:Y:S02]  /*15c0*/  @!UP0 UIMAD UR4, UR7, UR19, UR5 ;  /* 0x00000013070482a4 */ /* 0x000fe4000f8e0205 */
[----:B------:R-:W-:Y:S02]  /*15d0*/  UIMAD UR51, UR20, UR11, UR51 ;  /* 0x0000000b143372a4 */ /* 0x000fe4000f8e0233 */
[----:B------:R-:W-:Y:S01]  /*15e0*/  UIMAD UR26, UR4, UR14, UR10 ;  /* 0x0000000e041a72a4 */ /* 0x000fe2000f8e020a */
[----:B------:R-:W-:Y:S02]  /*15f0*/  @!UP0 UMOV UR5, UR6 ;  /* 0x0000000600058c82 */ /* 0x000fe40008000000 */
[----:B------:R-:W-:-:S12]  /*1600*/  UIMAD UR51, UR5, UR20, UR51 ;  /* 0x00000014053372a4 */ /* 0x000fd8000f8e0233 */
.L_x_18:
[----:B------:R-:W-:-:S09]  /*1610*/  UISETP.NE.AND UP0, UPT, UR22, 0x1, UPT ;  /* 0x000000011600788c */ /* 0x000fd2000bf05270 */
[----:B------:R-:W-:Y:S05]  /*1620*/  BRA.U UP0, `(.L_x_19) ;  /* 0x0000000100407547 */ /* 0x000fea000b800000 */
[----:B------:R-:W2:Y:S01]  /*1630*/  LDCU.128 UR8, c[0x0][0xb10] ;  /* 0x00016200ff0877ac */ /* 0x000ea20008000c00 */
[----:B------:R-:W3:Y:S01]  /*1640*/  LDCU UR12, c[0x0][0xb0c] ;  /* 0x00016180ff0c77ac */ /* 0x000ee20008000800 */
[----:B------:R-:W4:Y:S01]  /*1650*/  LDCU UR13, c[0x0][0xb20] ;  /* 0x00016400ff0d77ac */ /* 0x000f220008000800 */
[----:B--2---:R-:W-:Y:S02]  /*1660*/  UIMAD.WIDE.U32 UR4, UR51, UR8, URZ ;  /* 0x00000008330472a5 */ /* 0x004fe4000f8e00ff */
[----:B------:R-:W-:Y:S02]  /*1670*/  UIMAD.WIDE.U32 UR6, UR26, UR11, URZ ;  /* 0x0000000b1a0672a5 */ /* 0x000fe4000f8e00ff */
[----:B---3--:R-:W-:Y:S02]  /*1680*/  UISETP.NE.AND UP0, UPT, UR12, 0x1, UPT ;  /* 0x000000010c00788c */ /* 0x008fe4000bf05270 */
[----:B------:R-:W-:-:S03]  /*1690*/  USHF.R.U32.HI UR5, URZ, UR9, UR5 ;  /* 0x00000009ff057299 */ /* 0x000fc60008011605 */
[----:B------:R-:W-:Y:S01]  /*16a0*/  UMOV UR4, UR7 ;  /* 0x0000000700047c82 */ /* 0x000fe20008000000 */
[----:B------:R-:W-:Y:S02]  /*16b0*/  USEL UR5, UR51, UR5, !UP0 ;  /* 0x0000000533057287 */ /* 0x000fe4000c000000 */
[----:B------:R-:W-:Y:S02]  /*16c0*/  UISETP.NE.AND UP0, UPT, UR10, 0x1, UPT ;  /* 0x000000010a00788c */ /* 0x000fe4000bf05270 */
[----:B----4-:R-:W-:-:S04]  /*16d0*/  USHF.R.U32.HI UR4, URZ, UR13, UR4 ;  /* 0x0000000dff047299 */ /* 0x010fc80008011604 */
[----:B------:R-:W-:-:S04]  /*16e0*/  USEL UR4, UR26, UR4, !UP0 ;  /* 0x000000041a047287 */ /* 0x000fc8000c000000 */
[----:B------:R-:W-:Y:S02]  /*16f0*/  UIADD3 UR6, UPT, UPT, UR5, -UR4, URZ ;  /* 0x8000000405067290 */ /* 0x000fe4000fffe0ff */
[----:B------:R-:W-:Y:S02]  /*1700*/  UIADD3 UR4, UPT, UPT, -UR5, UR4, URZ ;  /* 0x0000000405047290 */ /* 0x000fe4000fffe1ff */
[----:B------:R-:W-:Y:S02]  /*1710*/  UIMAD UR26, UR6, UR10, UR26 ;  /* 0x0000000a061a72a4 */ /* 0x000fe4000f8e021a */
[----:B------:R-:W-:-:S12]  /*1720*/  UIMAD UR51, UR4, UR12, UR51 ;  /* 0x0000000c043372a4 */ /* 0x000fd8000f8e0233 */
.L_x_19:
[----:B------:R-:W-:Y:S01]  /*1730*/  UISETP.NE.AND UP0, UPT, UR18, 0x2, UPT ;  /* 0x000000021200788c */ /* 0x000fe2000bf05270 */
[----:B------:R-:W-:Y:S09]  /*1740*/  BRA.U !UP6, `(.L_x_20) ;  /* 0x000000010e0c7547 */ /* 0x000ff2000b800000 */
[----:B------:R-:W-:Y:S01]  /*1750*/  UCGABAR_WAIT ;  /* 0x0000000000007dc7 */ /* 0x000fe20008000000 */
[----:B------:R-:W-:Y:S01]  /*1760*/  CCTL.IVALL ;  /* 0x00000000ff00798f */ /* 0x000fe20002000000 */
[----:B------:R-:W-:Y:S05]  /*1770*/  BRA `(.L_x_21) ;  /* 0x0000000000047947 */ /* 0x000fea0003800000 */
.L_x_20:
[----:B------:R-:W-:Y:S06]  /*1780*/  BAR.SYNC.DEFER_BLOCKING 0x0 ;  /* 0x0000000000007b1d */ /* 0x000fec0000010000 */
.L_x_21:
[----:B------:R-:W-:Y:S05]  /*1790*/  BRA.U UP0, `(.L_x_22) ;  /* 0x0000002100d47547 */ /* 0x000fea000b800000 */
[----:B------:R-:W2:Y:S01]  /*17a0*/  LDCU UR5, c[0x0][0x388] ;  /* 0x00007100ff0577ac */ /* 0x000ea20008000800 */
[----:B------:R-:W3:Y:S01]  /*17b0*/  S2UR UR7, SR_CgaCtaId ;  /* 0x00000000000779c3 */ /* 0x000ee20000008800 */
[----:B------:R-:W-:Y:S01]  /*17c0*/  PLOP3.LUT P1, PT, PT, PT, UP3, 0x80, 0x8 ;  /* 0x000000000008781c */ /* 0x000fe20003f2f038 */
[----:B------:R-:W-:Y:S01]  /*17d0*/  IMAD.MOV.U32 R3, RZ, RZ, 0x1 ;  /* 0x00000001ff037424 */ /* 0x000fe200078e00ff */
[----:B------:R-:W4:Y:S01]  /*17e0*/  LDCU UR6, c[0x0][0x38c] ;  /* 0x00007180ff0677ac */ /* 0x000f220008000800 */
[----:B------:R-:W-:Y:S01]  /*17f0*/  ISETP.EQ.OR P2, PT, R2, RZ, P3 ;  /* 0x000000ff0200720c */ /* 0x000fe20001f42670 */
[----:B------:R-:W-:Y:S01]  /*1800*/  IMAD.MOV.U32 R2, RZ, RZ, RZ ;  /* 0x000000ffff027224 */ /* 0x000fe200078e00ff */
[----:B------:R-:W-:Y:S01]  /*1810*/  PLOP3.LUT P1, PT, P1, PT, PT, 0x8, 0x80 ;  /* 0x000000000080781c */ /* 0x000fe20000f2e170 */
[----:B------:R-:W4:Y:S01]  /*1820*/  LDCU UR49, c[0x0][0x390] ;  /* 0x00007200ff3177ac */ /* 0x000f220008000800 */
[----:B------:R-:W-:Y:S02]  /*1830*/  UISETP.NE.AND UP1, UPT, UR18, URZ, UPT ;  /* 0x000000ff1200728c */ /* 0x000fe4000bf25270 */
[----:B------:R-:W-:Y:S01]  /*1840*/  USEL UR32, URZ, 0x1, UP4 ;  /* 0x00000001ff207887 */ /* 0x000fe2000a000000 */
[----:B------:R-:W1:Y:S01]  /*1850*/  LDCU UR48, c[0x0][0x370] ;  /* 0x00006e00ff3077ac */ /* 0x000e620008000800 */
[----:B--2---:R-:W-:Y:S01]  /*1860*/  UIADD3 UR5, UPT, UPT, UR5, 0x1f, URZ ;  /* 0x0000001f05057890 */ /* 0x004fe2000fffe0ff */
[----:B------:R-:W2:Y:S03]  /*1870*/  LDCU.64 UR36, c[0x0][0x348] ;  /* 0x00006900ff2477ac */ /* 0x000ea60008000a00 */
[----:B------:R-:W-:Y:S01]  /*1880*/  USHF.R.S32.HI UR4, URZ, 0x1f, UR5 ;  /* 0x0000001fff047899 */ /* 0x000fe20008011405 */
[----:B------:R-:W2:Y:S03]  /*1890*/  LDCU UR47, c[0x0][0x374] ;  /* 0x00006e80ff2f77ac */ /* 0x000ea60008000800 */
[----:B------:R-:W-:-:S02]  /*18a0*/  ULEA.HI UR4, UR4, UR5, URZ, 0x5 ;  /* 0x0000000504047291 */ /* 0x000fc4000f8f28ff */
[----:B---3--:R-:W-:Y:S02]  /*18b0*/  USHF.L.U32 UR5, UR7, 0x5, URZ ;  /* 0x0000000507057899 */ /* 0x008fe400080006ff */
[----:B------:R-:W-:Y:S02]  /*18c0*/  USHF.R.S32.HI UR4, URZ, 0x5, UR4 ;  /* 0x00000005ff047899 */ /* 0x000fe40008011404 */
[----:B-1----:R-:W-:Y:S02]  /*18d0*/  ULOP3.LUT UR52, UR5, 0x20, URZ, 0xe2, !UPT ;  /* 0x0000002005347892 */ /* 0x002fe4000f8ee2ff */
[----:B----4-:R-:W-:Y:S02]  /*18e0*/  UIMAD UR4, UR4, UR6, URZ ;  /* 0x00000006040472a4 */ /* 0x010fe4000f8e02ff */
[----:B------:R-:W-:Y:S02]  /*18f0*/  USEL UR32, UR32, 0x2, UP1 ;  /* 0x0000000220207887 */ /* 0x000fe40008800000 */
[----:B------:R-:W-:Y:S01]  /*1900*/  UIMAD UR49, UR4, UR49, URZ ;  /* 0x00000031043172a4 */ /* 0x000fe2000f8e02ff */
[----:B------:R-:W-:Y:S01]  /*1910*/  UMOV UR25, URZ ;  /* 0x000000ff00197c82 */ /* 0x000fe20008000000 */
[----:B------:R-:W-:-:S02]  /*1920*/  UMOV UR30, URZ ;  /* 0x000000ff001e7c82 */ /* 0x000fc40008000000 */
[----:B------:R-:W-:Y:S02]  /*1930*/  UISETP.NE.AND UP2, UPT, UR49, URZ, UPT ;  /* 0x000000ff3100728c */ /* 0x000fe4000bf45270 */
[----:B------:R-:W-:Y:S01]  /*1940*/  UISETP.LT.U32.AND UP0, UPT, UR49, 0x1a, UPT ;  /* 0x0000001a3100788c */ /* 0x000fe2000bf01070 */
[----:B------:R-:W-:-:S03]  /*1950*/  UMOV UR34, URZ ;  /* 0x000000ff00227c82 */ /* 0x000fc60008000000 */
[----:B------:R-:W-:-:S04]  /*1960*/  USEL UR4, UR49, 0x1a, UP0 ;  /* 0x0000001a31047887 */ /* 0x000fc80008000000 */
[----:B------:R-:W-:Y:S02]  /*1970*/  UIADD3 UR5, UPT, UPT, UR4, -0x1, URZ ;  /* 0xffffffff04057890 */ /* 0x000fe4000fffe0ff */
[----:B------:R-:W-:Y:S02]  /*1980*/  @!UP2 UIADD3 UR5, UPT, UPT, UR4, URZ, URZ ;  /* 0x000000ff0405a290 */ /* 0x000fe4000fffe0ff */
[----:B------:R-:W-:Y:S02]  /*1990*/  UIADD3 UR46, UPT, UPT, UR49, -UR4, URZ ;  /* 0x80000004312e7290 */ /* 0x000fe4000fffe0ff */
[----:B--2---:R-:W-:-:S12]  /*19a0*/  UIADD3 UR50, UPT, UPT, UR5, 0x1, URZ ;  /* 0x0000000105327890 */ /* 0x004fd8000fffe0ff */
.L_x_40:
[----:B------:R-:W1:Y:S01]  /*19b0*/  S2UR UR24, SR_CgaCtaId ;  /* 0x00000000001879c3 */ /* 0x000e620000008800 */
[----:B------:R-:W-:Y:S01]  /*19c0*/  UMOV UR4, 0x400 ;  /* 0x0000040000047882 */ /* 0x000fe20000000000 */
[----:B------:R-:W-:Y:S01]  /*19d0*/  SHF.L.U32 R0, R3, 0x1f, RZ ;  /* 0x0000001f03007819 */ /* 0x000fe200000006ff */
[----:B------:R-:W-:Y:S02]  /*19e0*/  UISETP.NE.AND UP0, UPT, UR49, URZ, UPT ;  /* 0x000000ff3100728c */ /* 0x000fe4000bf05270 */
[----:B------:R-:W-:Y:S02]  /*19f0*/  USHF.L.U32 UR35, UR51, 0x6, URZ ;  /* 0x0000000633237899 */ /* 0x000fe400080006ff */
[----:B------:R-:W-:Y:S01]  /*1a00*/  ULEA UR19, UR26, UR52, 0x6 ;  /* 0x000000341a137291 */ /* 0x000fe2000f8e30ff */
[----:B------:R-:W-:Y:S01]  /*1a10*/  UMOV UR23, URZ ;  /* 0x000000ff00177c82 */ /* 0x000fe20008000000 */
[----:B------:R-:W-:Y:S01]  /*1a20*/  UMOV UR21, URZ ;  /* 0x000000ff00157c82 */ /* 0x000fe20008000000 */
[----:B------:R-:W-:Y:S01]  /*1a30*/  UMOV UR20, URZ ;  /* 0x000000ff00147c82 */ /* 0x000fe20008000000 */
[----:B-1----:R-:W-:-:S04]  /*1a40*/  ULEA UR24, UR24, UR4, 0x18 ;  /* 0x0000000418187291 */ /* 0x002fc8000f8ec0ff */
[----:B------:R-:W-:-:S09]  /*1a50*/  ULEA UR4, UR25, UR24, 0x3 ;  /* 0x0000001819047291 */ /* 0x000fd2000f8e18ff */
[----:B------:R1:W2:Y:S01]  /*1a60*/  SYNCS.PHASECHK.TRANS64.TRYWAIT P0, [UR4+0xd0], R0 ;  /* 0x0000d000ff0075a7 */ /* 0x0002a20008001104 */
[----:B------:R-:W-:Y:S05]  /*1a70*/  BRA.U !UP0, `(.L_x_23) ;  /* 0x00000005085c7547 */ /* 0x000fea000b800000 */
[----:B------:R-:W3:Y:S01]  /*1a80*/  LDCU.128 UR8, c[0x0][0x480] ;  /* 0x00009000ff0877ac */ /* 0x000ee20008000c00 */
[----:B------:R-:W4:Y:S01]  /*1a90*/  LDCU.64 UR12, c[0x0][0x490] ;  /* 0x00009200ff0c77ac */ /* 0x000f220008000a00 */
[----:B------:R-:W1:Y:S01]  /*1aa0*/  LDCU.64 UR20, c[0x0][0x4b0] ;  /* 0x00009600ff1477ac */ /* 0x000e620008000a00 */
[----:B------:R-:W1:Y:S01]  /*1ab0*/  LDCU.64 UR16, c[0x0][0x4d0] ;  /* 0x00009a00ff1077ac */ /* 0x000e620008000a00 */
[----:B------:R-:W1:Y:S01]  /*1ac0*/  LDCU UR44, c[0x0][0x390] ;  /* 0x00007200ff2c77ac */ /* 0x000e620008000800 */
[----:B---3--:R-:W-:Y:S02]  /*1ad0*/  UIMAD.WIDE.U32 UR4, UR35, UR9, URZ ;  /* 0x00000009230472a5 */ /* 0x008fe4000f8e00ff */
[----:B------:R-:W-:Y:S01]  /*1ae0*/  UISETP.NE.AND UP0, UPT, UR8, 0x1, UPT ;  /* 0x000000010800788c */ /* 0x000fe2000bf05270 */
[----:B------:R-:W3:Y:S04]  /*1af0*/  LDCU UR45, c[0x0][0x38c] ;  /* 0x00007180ff2d77ac */ /* 0x000ee80008000800 */
[----:B------:R-:W-:Y:S01]  /*1b00*/  UMOV UR4, UR5 ;  /* 0x0000000500047c82 */ /* 0x000fe20008000000 */
[----:B------:R-:W1:Y:S01]  /*1b10*/  LDCU.64 UR14, c[0x0][0x4b8] ;  /* 0x00009700ff0e77ac */ /* 0x000e620008000a00 */
[----:B------:R-:W-:-:S02]  /*1b20*/  USHF.R.U32.HI UR6, URZ, UR10, UR4 ;  /* 0x0000000aff067299 */ /* 0x000fc40008011604 */
[----:B------:R-:W-:Y:S02]  /*1b30*/  UIADD3 UR34, UPT, UPT, UR50, UR30, URZ ;  /* 0x0000001e32227290 */ /* 0x000fe4000fffe0ff */
[----:B------:R-:W-:Y:S02]  /*1b40*/  USEL UR6, UR35, UR6, !UP0 ;  /* 0x0000000623067287 */ /* 0x000fe4000c000000 */
[----:B------:R-:W-:Y:S02]  /*1b50*/  UISETP.NE.AND UP0, UPT, UR11, 0x1, UPT ;  /* 0x000000010b00788c */ /* 0x000fe4000bf05270 */
[----:B----4-:R-:W-:Y:S02]  /*1b60*/  UIMAD.WIDE.U32 UR4, UR6, UR12, URZ ;  /* 0x0000000c060472a5 */ /* 0x010fe4000f8e00ff */
[----:B------:R-:W-:Y:S01]  /*1b70*/  UIADD3 UR7, UPT, UPT, -UR6, URZ, URZ ;  /* 0x000000ff06077290 */ /* 0x000fe2000fffe1ff */
[----:B------:R-:W-:-:S03]  /*1b80*/  UMOV UR23, URZ ;  /* 0x000000ff00177c82 */ /* 0x000fc60008000000 */
[----:B------:R-:W-:Y:S01]  /*1b90*/  UIMAD UR7, UR8, UR7, UR35 ;  /* 0x00000007080772a4 */ /* 0x000fe2000f8e0223 */
[----:B------:R-:W-:Y:S02]  /*1ba0*/  UMOV UR4, UR5 ;  /* 0x0000000500047c82 */ /* 0x000fe40008000000 */
[----:B------:R-:W-:Y:S02]  /*1bb0*/  USHF.R.U32.HI UR13, URZ, UR13, UR4 ;  /* 0x0000000dff0d7299 */ /* 0x000fe40008011604 */
[----:B------:R-:W4:Y:S02]  /*1bc0*/  LDCU.64 UR4, c[0x0][0x4d8] ;  /* 0x00009b00ff0477ac */ /* 0x000f240008000a00 */
[----:B------:R-:W-:-:S04]  /*1bd0*/  USEL UR13, UR6, UR13, !UP0 ;  /* 0x0000000d060d7287 */ /* 0x000fc8000c000000 */
[----:B------:R-:W-:-:S04]  /*1be0*/  UIADD3 UR12, UPT, UPT, -UR13, URZ, URZ ;  /* 0x000000ff0d0c7290 */ /* 0x000fc8000fffe1ff */
[----:B------:R-:W-:Y:S02]  /*1bf0*/  UIMAD UR12, UR11, UR12, UR6 ;  /* 0x0000000c0b0c72a4 */ /* 0x000fe4000f8e0206 */
[----:B-1----:R-:W-:Y:S02]  /*1c00*/  UIMAD UR11, UR7, UR20, UR16 ;  /* 0x00000014070b72a4 */ /* 0x002fe4000f8e0210 */
[----:B------:R-:W-:Y:S01]  /*1c10*/  UIMAD UR12, UR12, UR21, UR17 ;  /* 0x000000150c0c72a4 */ /* 0x000fe2000f8e0211 */
[----:B------:R-:W-:Y:S01]  /*1c20*/  UMOV UR6, UR25 ;  /* 0x0000001900067c82 */ /* 0x000fe20008000000 */
[----:B------:R-:W-:Y:S01]  /*1c30*/  UMOV UR20, URZ ;  /* 0x000000ff00147c82 */ /* 0x000fe20008000000 */
[----:B---3--:R-:W-:-:S09]  /*1c40*/  UMOV UR21, URZ ;  /* 0x000000ff00157c82 */ /* 0x008fd20008000000 */
.L_x_29:
[----:B------:R-:W-:Y:S01]  /*1c50*/  @!P3 MOV R4, 0x2000 ;  /* 0x000020000004b802 */ /* 0x000fe20000000f00 */
[----:B------:R-:W-:Y:S01]  /*1c60*/  ULEA UR9, UR6, UR24, 0x3 ;  /* 0x0000001806097291 */ /* 0x000fe2000f8e18ff */
[----:B-12---:R-:W-:Y:S11]  /*1c70*/  @P0 BRA `(.L_x_24) ;  /* 0x00000000000c0947 */ /* 0x006ff60003800000 */
[----:B------:R-:W-:Y:S04]  /*1c80*/  SHF.L.U32 R5, R3, 0x1f, RZ ;  /* 0x0000001f03057819 */ /* 0x000fe800000006ff */
[----:B------:R-:W1:Y:S02]  /*1c90*/  SYNCS.PHASECHK.TRANS64.TRYWAIT P0, [UR9+0xd0], R5 ;  /* 0x0000d005ff0075a7 */ /* 0x000e640008001109 */
[----:B-1----:R-:W-:Y:S05]  /*1ca0*/  @!P0 BRA `(.L_x_25) ;  /* 0x0000006800108947 */ /* 0x002fea0003800000 */
.L_x_24:
[----:B------:R2:W-:Y:S01]  /*1cb0*/  @!P3 SYNCS.ARRIVE.TRANS64 RZ, [UR9], R4 ;  /* 0x00000004ffffb9a7 */ /* 0x0005e20008000009 */
[----:B------:R-:W-:Y:S04]  /*1cc0*/  ULOP3.LUT UR7, UR32, 0x2, URZ, 0xfc, !UPT ;  /* 0x0000000220077892 */ /* 0x000fe8000f8efcff */
[----:B------:R-:W-:Y:S09]  /*1cd0*/  UISETP.NE.AND UP0, UPT, UR7, 0x2, UPT ;  /* 0x000000020700788c */ /* 0x000ff2000bf05270 */
[----:B------:R-:W-:Y:S05]  /*1ce0*/  BRA.U UP0, `(.L_x_26) ;  /* 0x0000000100047547 */ /* 0x000fea000b800000 */
[----:B----4-:R-:W-:Y:S05]  /*1cf0*/  BPT.TRAP 0x1 ;  /* 0x000000040000795c */ /* 0x010fea0000300000 */
.L_x_26:
[----:B------:R-:W-:Y:S04]  /*1d00*/  BSSY.RECONVERGENT B0, `(.L_x_27) ;  /* 0x0000003000007945 */ /* 0x000fe80003800200 */
[----:B------:R-:W-:Y:S05]  /*1d10*/  @P2 BRA `(.L_x_28) ;  /* 0x0000000000042947 */ /* 0x000fea0003800000 */
[----:B----4-:R-:W-:Y:S05]  /*1d20*/  BPT.TRAP 0x1 ;  /* 0x000000040000795c */ /* 0x010fea0000300000 */
.L_x_28:
[----:B----4-:R-:W-:Y:S05]  /*1d30*/  BSYNC.RECONVERGENT B0 ;  /* 0x0000000000007941 */ /* 0x010fea0003800200 */
.L_x_27:
[----:B------:R-:W-:Y:S02]  /*1d40*/  UIADD3 UR7, UPT, UPT, UR6, 0x1, URZ ;  /* 0x0000000106077890 */ /* 0x000fe4000fffe0ff */
[----:B------:R-:W-:Y:S02]  /*1d50*/  ULEA UR17, UR6, UR24, 0xc ;  /* 0x0000001806117291 */ /* 0x000fe4000f8e60ff */
[----:B------:R-:W-:Y:S02]  /*1d60*/  UISETP.NE.AND UP0, UPT, UR7, 0x1a, UPT ;  /* 0x0000001a0700788c */ /* 0x000fe4000bf05270 */
[----:B------:R-:W-:Y:S02]  /*1d70*/  UIADD3 UR28, UP1, UPT, UR36, 0x80, URZ ;  /* 0x00000080241c7890 */ /* 0x000fe4000ff3e0ff */
[----:B------:R-:W-:Y:S02]  /*1d80*/  USEL UR8, URZ, 0x1, UP0 ;  /* 0x00000001ff087887 */ /* 0x000fe40008000000 */
[----:B------:R-:W-:Y:S02]  /*1d90*/  USEL UR25, UR7, URZ, UP0 ;  /* 0x000000ff07197287 */ /* 0x000fe40008000000 */
[----:B------:R-:W-:Y:S02]  /*1da0*/  USHF.L.U32 UR10, UR23, 0x5, URZ ;  /* 0x00000005170a7899 */ /* 0x000fe400080006ff */
[----:B------:R-:W-:Y:S01]  /*1db0*/  ULEA UR7, UR25, UR24, 0x3 ;  /* 0x0000001819077291 */ /* 0x000fe2000f8e18ff */
[----:B------:R-:W-:Y:S01]  /*1dc0*/  LOP3.LUT R3, R3, UR8, RZ, 0x3c, !PT ;  /* 0x0000000803037c12 */ /* 0x000fe2000f8e3cff */
[----:B------:R-:W-:Y:S02]  /*1dd0*/  ULEA UR8, UR6, UR33, 0xb ;  /* 0x0000002106087291 */ /* 0x000fe4000f8e58ff */
[----:B------:R-:W-:Y:S01]  /*1de0*/  UIADD3.X UR29, UPT, UPT, URZ, UR37, URZ, UP1, !UPT ;  /* 0x00000025ff1d7290 */ /* 0x000fe20008ffe4ff */
[----:B-1----:R-:W-:Y:S01]  /*1df0*/  SHF.L.U32 R0, R3, 0x1f, RZ ;  /* 0x0000001f03007819 */ /* 0x002fe200000006ff */
[----:B------:R-:W-:Y:S02]  /*1e00*/  ULEA UR16, UR8, UR24, 0x1 ;  /* 0x0000001808107291 */ /* 0x000fe4000f8e08ff */
[----:B------:R-:W-:Y:S01]  /*1e10*/  UIADD3 UR8, UPT, UPT, UR17, 0x3600, URZ ;  /* 0x0000360011087890 */ /* 0x000fe2000fffe0ff */
[----:B------:R3:W1:Y:S01]  /*1e20*/  SYNCS.PHASECHK.TRANS64.TRYWAIT P0, [UR7+0xd0], R0 ;  /* 0x0000d000ff0075a7 */ /* 0x0006620008001107 */
[----:B------:R-:W-:Y:S02]  /*1e30*/  UIMAD UR7, UR20, UR14, UR4 ;  /* 0x0000000e140772a4 */ /* 0x000fe4000f8e0204 */
[----:B------:R-:W-:Y:S02]  /*1e40*/  UIMAD UR6, UR21, UR15, UR5 ;  /* 0x0000000f150672a4 */ /* 0x000fe4000f8e0205 */
[----:B------:R-:W-:Y:S02]  /*1e50*/  UIADD3 UR26, UP0, UPT, UR36, 0x180, URZ ;  /* 0x00000180241a7890 */ /* 0x000fe4000ff1e0ff */
[----:B------:R-:W-:Y:S02]  /*1e60*/  UPRMT UR6, UR7, 0x40, UR6 ;  /* 0x0000004007067896 */ /* 0x000fe40008000006 */
[----:B------:R-:W-:Y:S02]  /*1e70*/  UIADD3.X UR27, UPT, UPT, URZ, UR37, URZ, UP0, !UPT ;  /* 0x00000025ff1b7290 */ /* 0x000fe400087fe4ff */
[----:B------:R-:W-:Y:S02]  /*1e80*/  UPRMT UR6, UR6, 0x5410, URZ ;  /* 0x0000541006067896 */ /* 0x000fe400080000ff */
[----:B------:R-:W-:Y:S02]  /*1e90*/  UIADD3 UR16, UPT, UPT, UR16, 0x1d600, URZ ;  /* 0x0001d60010107890 */ /* 0x000fe4000fffe0ff */
[----:B------:R-:W-:Y:S02]  /*1ea0*/  UIADD3 UR31, UPT, UPT, UR20, 0x1, URZ ;  /* 0x00000001141f7890 */ /* 0x000fe4000fffe0ff */
[----:B------:R-:W-:Y:S02]  /*1eb0*/  UIADD3 UR22, UPT, UPT, UR21, 0x1, URZ ;  /* 0x0000000115167890 */ /* 0x000fe4000fffe0ff */
[----:B------:R-:W-:Y:S01]  /*1ec0*/  UISETP.NE.AND UP2, UPT, UR31, UR45, UPT ;  /* 0x0000002d1f00728c */ /* 0x000fe2000bf45270 */
[----:B------:R4:W-:Y:S01]  /*1ed0*/  UTMALDG.4D.IM2COL [UR8], [UR28], UR6 ;  /* 0x000000081c0073b4 */ /* 0x0009e20008058006 */
[----:B------:R-:W-:Y:S02]  /*1ee0*/  UIADD3 UR30, UPT, UPT, UR30, 0x1, URZ ;  /* 0x000000011e1e7890 */ /* 0x000fe4000fffe0ff */
[----:B------:R-:W-:Y:S01]  /*1ef0*/  UIADD3 UR7, UPT, UPT, UR23, 0x1, URZ ;  /* 0x0000000117077890 */ /* 0x000fe2000fffe0ff */
[----:B------:R-:W-:Y:S01]  /*1f00*/  UMOV UR38, 0x30000 ;  /* 0x0003000000267882 */ /* 0x000fe20000000000 */
[----:B------:R-:W-:Y:S01]  /*1f10*/  UMOV UR40, 0x0 ;  /* 0x0000000000287882 */ /* 0x000fe20000000000 */
[----:B------:R-:W-:Y:S01]  /*1f20*/  UMOV UR41, 0x10000000 ;  /* 0x1000000000297882 */ /* 0x000fe20000000000 */
[----:B------:R-:W-:Y:S01]  /*1f30*/  UMOV UR17, UR9 ;  /* 0x0000000900117c82 */ /* 0x000fe20008000000 */
[----:B------:R-:W-:Y:S02]  /*1f40*/  UMOV UR18, UR10 ;  /* 0x0000000a00127c82 */ /* 0x000fe40008000000 */
[----:B------:R-:W-:Y:S01]  /*1f50*/  @UP2 UIADD3 UR22, UPT, UPT, UR21, URZ, URZ ;  /* 0x000000ff15162290 */ /* 0x000fe2000fffe0ff */
[----:B------:R2:W-:Y:S03]  /*1f60*/  UTMALDG.4D.MULTICAST [UR16], [UR26], UR38, desc[UR40] ;  /* 0x000028101a0073b4 */ /* 0x0005e60008019826 */
[----:B------:R-:W-:Y:S11]  /*1f70*/  UISETP.NE.AND UP0, UPT, UR22, UR44, UPT ;  /* 0x0000002c1600728c */ /* 0x000ff6000bf05270 */
[----:B------:R-:W-:Y:S07]  /*1f80*/  @UP0 UIADD3 UR7, UPT, UPT, UR23, URZ, URZ ;  /* 0x000000ff17070290 */ /* 0x000fee000fffe0ff */
[----:B------:R-:W-:Y:S01]  /*1f90*/  UMOV UR23, UR7 ;  /* 0x0000000700177c82 */ /* 0x000fe20008000000 */
[----:B----4-:R-:W-:Y:S01]  /*1fa0*/  UMOV UR6, UR25 ;  /* 0x0000001900067c82 */ /* 0x010fe20008000000 */
[----:B--2---:R-:W-:Y:S02]  /*1fb0*/  USEL UR21, UR22, URZ, UP0 ;  /* 0x000000ff16157287 */ /* 0x004fe40008000000 */
[----:B------:R-:W-:Y:S02]  /*1fc0*/  UISETP.NE.AND UP0, UPT, UR30, UR34, UPT ;  /* 0x000000221e00728c */ /* 0x000fe4000bf05270 */
[----:B------:R-:W-:Y:S07]  /*1fd0*/  USEL UR20, UR31, URZ, UP2 ;  /* 0x000000ff1f147287 */ /* 0x000fee0009000000 */
[----:B---3--:R-:W-:Y:S05]  /*1fe0*/  BRA.U UP0, `(.L_x_29) ;  /* 0xfffffffd00187547 */ /* 0x008fea000b83ffff */
.L_x_23:
[----:B------:R-:W-:Y:S01]  /*1ff0*/  ULEA UR4, UR25, UR24, 0x3 ;  /* 0x0000001819047291 */ /* 0x000fe2000f8e18ff */
[----:B-1----:R-:W-:Y:S01]  /*2000*/  SHF.L.U32 R0, R3, 0x1f, RZ ;  /* 0x0000001f03007819 */ /* 0x002fe200000006ff */
[----:B------:R-:W-:Y:S01]  /*2010*/  @!P1 SYNCS.ARRIVE.TRANS64.A1T0 RZ, [UR24+0x1d8], RZ ;  /* 0x0001d8ffffff99a7 */ /* 0x000fe20008100018 */
[----:B------:R-:W-:-:S06]  /*2020*/  UISETP.GE.AND UP0, UPT, UR46, 0x1, UPT ;  /* 0x000000012e00788c */ /* 0x000fcc000bf06270 */
[----:B--2---:R1:W2:Y:S03]  /*2030*/  SYNCS.PHASECHK.TRANS64.TRYWAIT P0, [UR4+0xd0], R0 ;  /* 0x0000d000ff0075a7 */ /* 0x0042a60008001104 */
        /* <DEDUP_REMOVED lines=17> */
[----:B------:R-:W-:-:S03]  /*2150*/  UMOV UR31, UR46 ;  /* 0x0000002e001f7c82 */ /* 0x000fc60008000000 */
        /* <DEDUP_REMOVED lines=9> */
[----:B---3--:R-:W-:-:S11]  /*21f0*/  UMOV UR6, UR25 ;  /* 0x0000001900067c82 */ /* 0x008fd60008000000 */
.L_x_36:
[----:B------:R-:W-:Y:S01]  /*2200*/  @!P3 MOV R4, 0x2000 ;  /* 0x000020000004b802 */ /* 0x000fe20000000f00 */
[----:B------:R-:W-:Y:S01]  /*2210*/  ULEA UR9, UR6, UR24, 0x3 ;  /* 0x0000001806097291 */ /* 0x000fe2000f8e18ff */
[----:B-12---:R-:W-:Y:S11]  /*2220*/  @P0 BRA `(.L_x_31) ;  /* 0x00000000000c0947 */ /* 0x006ff60003800000 */
[----:B------:R-:W-:Y:S04]  /*2230*/  SHF.L.U32 R5, R3, 0x1f, RZ ;  /* 0x0000001f03057819 */ /* 0x000fe800000006ff */
[----:B------:R-:W1:Y:S02]  /*2240*/  SYNCS.PHASECHK.TRANS64.TRYWAIT P0, [UR9+0xd0], R5 ;  /* 0x0000d005ff0075a7 */ /* 0x000e640008001109 */
[----:B-1----:R-:W-:Y:S05]  /*2250*/  @!P0 BRA `(.L_x_32) ;  /* 0x0000006000bc8947 */ /* 0x002fea0003800000 */
.L_x_31:
[----:B------:R2:W-:Y:S01]  /*2260*/  @!P3 SYNCS.ARRIVE.TRANS64 RZ, [UR9], R4 ;  /* 0x00000004ffffb9a7 */ /* 0x0005e20008000009 */
[----:B------:R-:W-:Y:S04]  /*2270*/  ULOP3.LUT UR7, UR32, 0x2, URZ, 0xfc, !UPT ;  /* 0x0000000220077892 */ /* 0x000fe8000f8efcff */
[----:B------:R-:W-:Y:S09]  /*2280*/  UISETP.NE.AND UP0, UPT, UR7, 0x2, UPT ;  /* 0x000000020700788c */ /* 0x000ff2000bf05270 */
[----:B------:R-:W-:Y:S05]  /*2290*/  BRA.U UP0, `(.L_x_33) ;  /* 0x0000000100047547 */ /* 0x000fea000b800000 */
[----:B----4-:R-:W-:Y:S05]  /*22a0*/  BPT.TRAP 0x1 ;  /* 0x000000040000795c */ /* 0x010fea0000300000 */
.L_x_33:
[----:B------:R-:W-:Y:S04]  /*22b0*/  BSSY.RECONVERGENT B0, `(.L_x_34) ;  /* 0x0000003000007945 */ /* 0x000fe80003800200 */
[----:B------:R-:W-:Y:S05]  /*22c0*/  @P2 BRA `(.L_x_35) ;  /* 0x0000000000042947 */ /* 0x000fea0003800000 */
[----:B----4-:R-:W-:Y:S05]  /*22d0*/  BPT.TRAP 0x1 ;  /* 0x000000040000795c */ /* 0x010fea0000300000 */
.L_x_35:
[----:B----4-:R-:W-:Y:S05]  /*22e0*/  BSYNC.RECONVERGENT B0 ;  /* 0x0000000000007941 */ /* 0x010fea0003800200 */
.L_x_34:
        /* <DEDUP_REMOVED lines=12> */
[----:B------:R-:W-:Y:S02]  /*23b0*/  UIADD3 UR8, UPT, UPT, UR8, 0x3600, URZ ;  /* 0x0000360008087890 */ /* 0x000fe4000fffe0ff */
[----:B------:R-:W-:Y:S01]  /*23c0*/  UIADD3 UR26, UP0, UPT, UR36, 0x180, URZ ;  /* 0x00000180241a7890 */ /* 0x000fe2000ff1e0ff */
[----:B------:R3:W1:Y:S01]  /*23d0*/  SYNCS.PHASECHK.TRANS64.TRYWAIT P0, [UR7+0xd0], R0 ;  /* 0x0000d000ff0075a7 */ /* 0x0006620008001107 */
[----:B------:R-:W-:Y:S02]  /*23e0*/  UIMAD UR7, UR20, UR14, UR4 ;  /* 0x0000000e140772a4 */ /* 0x000fe4000f8e0204 */
[----:B------:R-:W-:Y:S02]  /*23f0*/  UIMAD UR6, UR21, UR15, UR5 ;  /* 0x0000000f150672a4 */ /* 0x000fe4000f8e0205 */
[----:B------:R-:W-:Y:S02]  /*2400*/  ULEA UR16, UR16, UR24, 0x1 ;  /* 0x0000001810107291 */ /* 0x000fe4000f8e08ff */
        /* <DEDUP_REMOVED lines=8> */
[----:B------:R-:W-:Y:S01]  /*2490*/  UIADD3 UR7, UPT, UPT, UR23, 0x1, URZ ;  /* 0x0000000117077890 */ /* 0x000fe2000fffe0ff */
[----:B------:R-:W-:Y:S01]  /*24a0*/  UMOV UR35, 0x30000 ;  /* 0x0003000000237882 */ /* 0x000fe20000000000 */
[----:B------:R-:W-:Y:S01]  /*24b0*/  UMOV UR40, 0x0 ;  /* 0x0000000000287882 */ /* 0x000fe20000000000 */
[----:B------:R-:W-:Y:S01]  /*24c0*/  UMOV UR41, 0x10000000 ;  /* 0x1000000000297882 */ /* 0x000fe20000000000 */
[----:B------:R-:W-:Y:S01]  /*24d0*/  UMOV UR17, UR9 ;  /* 0x0000000900117c82 */ /* 0x000fe20008000000 */
[----:B------:R-:W-:Y:S02]  /*24e0*/  UMOV UR18, UR10 ;  /* 0x0000000a00127c82 */ /* 0x000fe40008000000 */
[----:B------:R2:W-:Y:S02]  /*24f0*/  UTMALDG.4D.MULTICAST [UR16], [UR26], UR35, desc[UR40] ;  /* 0x000028101a0073b4 */ /* 0x0005e40008019823 */
[----:B------:R-:W-:Y:S04]  /*2500*/  @UP2 UIADD3 UR22, UPT, UPT, UR21, URZ, URZ ;  /* 0x000000ff15162290 */ /* 0x000fe8000fffe0ff */
[----:B------:R-:W-:Y:S11]  /*2510*/  UISETP.NE.AND UP0, UPT, UR22, UR38, UPT ;  /* 0x000000261600728c */ /* 0x000ff6000bf05270 */
[----:B------:R-:W-:Y:S07]  /*2520*/  @UP0 UIADD3 UR7, UPT, UPT, UR23, URZ, URZ ;  /* 0x000000ff17070290 */ /* 0x000fee000fffe0ff */
[----:B------:R-:W-:Y:S01]  /*2530*/  UMOV UR23, UR7 ;  /* 0x0000000700177c82 */ /* 0x000fe20008000000 */
[----:B----4-:R-:W-:Y:S02]  /*2540*/  UIADD3 UR6, UPT, UPT, UR31, -0x1, URZ ;  /* 0xffffffff1f067890 */ /* 0x010fe4000fffe0ff */
[----:B--2---:R-:W-:Y:S02]  /*2550*/  USEL UR21, UR22, URZ, UP0 ;  /* 0x000000ff16157287 */ /* 0x004fe40008000000 */
[----:B------:R-:W-:Y:S02]  /*2560*/  UISETP.GT.U32.AND UP0, UPT, UR31, 0x1, UPT ;  /* 0x000000011f00788c */ /* 0x000fe4000bf04070 */
[----:B------:R-:W-:Y:S01]  /*2570*/  USEL UR20, UR30, URZ, UP2 ;  /* 0x000000ff1e147287 */ /* 0x000fe20009000000 */
[----:B------:R-:W-:Y:S01]  /*2580*/  UMOV UR31, UR6 ;  /* 0x00000006001f7c82 */ /* 0x000fe20008000000 */
[----:B------:R-:W-:Y:S05]  /*2590*/  UMOV UR6, UR25 ;  /* 0x0000001900067c82 */ /* 0x000fea0008000000 */
[----:B---3--:R-:W-:Y:S05]  /*25a0*/  BRA.U UP0, `(.L_x_36) ;  /* 0xfffffffd00147547 */ /* 0x008fea000b83ffff */
.L_x_30:
[----:B------:R-:W-:Y:S01]  /*25b0*/  SHF.L.U32 R4, R2, 0x1f, RZ ;  /* 0x0000001f02047819 */ /* 0x000fe200000006ff */
[----:B------:R-:W-:-:S03]  /*25c0*/  NOP ;  /* 0x0000000000007918 */ /* 0x000fc60000000000 */
[----:B-12---:R-:W1:Y:S02]  /*25d0*/  SYNCS.PHASECHK.TRANS64.TRYWAIT P0, [UR24+0x1e0], R4 ;  /* 0x0001e004ff0075a7 */ /* 0x006e640008001118 */
[----:B-1----:R-:W-:Y:S05]  /*25e0*/  @!P0 BRA `(.L_x_37) ;  /* 0x0000005c00f08947 */ /* 0x002fea0003800000 */
.L_x_140:
[----:B-1----:R-:W1:Y:S01]  /*25f0*/  LDS.128 R4, [UR24+0x220] ;  /* 0x00022018ff047984 */ /* 0x002e620008000c00 */
[----:B------:R-:W-:Y:S02]  /*2600*/  UIADD3 UR4, UPT, UPT, UR24, 0x1e8, URZ ;  /* 0x000001e818047890 */ /* 0x000fe4000fffe0ff */
[----:B------:R-:W-:Y:S01]  /*2610*/  UISETP.GE.AND UP0, UPT, UR39, 0x1, UPT ;  /* 0x000000012700788c */ /* 0x000fe2000bf06270 */
[----:B------:R-:W-:Y:S01]  /*2620*/  @!PT LDS RZ, [RZ] ;  /* 0x00000000fffff984 */ /* 0x000fe20000000800 */
[----:B------:R-:W-:Y:S01]  /*2630*/  @!PT LDS RZ, [RZ] ;  /* 0x00000000fffff984 */ /* 0x000fe20000000800 */
[----:B------:R-:W-:Y:S01]  /*2640*/  @!PT LDS RZ, [RZ] ;  /* 0x00000000fffff984 */ /* 0x000fe20000000800 */
[----:B------:R-:W-:Y:S01]  /*2650*/  @!PT LDS RZ, [RZ] ;  /* 0x00000000fffff984 */ /* 0x000fe20000000800 */
[----:B------:R2:W-:Y:S06]  /*2660*/  MEMBAR.ALL.CTA ;  /* 0x0000000000007992 */ /* 0x0005ec0000008000 */
[----:B--2---:R-:W2:Y:S01]  /*2670*/  FENCE.VIEW.ASYNC.S ;  /* 0x00000000000073c6 */ /* 0x004ea20000000000 */
[----:B------:R-:W-:-:S09]  /*2680*/  UPRMT UR4, URZ, 0x654, UR4 ;  /* 0x00000654ff047896 */ /* 0x000fd20008000004 */
[----:B--2---:R-:W-:Y:S01]  /*2690*/  SYNCS.ARRIVE.TRANS64.RED.A1T0 RZ, [UR4], RZ ;  /* 0x000000ffffff79a7 */ /* 0x004fe20008100404 */
[----:B-1----:R-:W-:-:S13]  /*26a0*/  LOP3.LUT P0, RZ, R6, 0x1, RZ, 0xc0, !PT ;  /* 0x0000000106ff7812 */ /* 0x002fda000780c0ff */
[----:B------:R-:W-:Y:S01]  /*26b0*/  VOTEU.ANY UP1, P0 ;  /* 0x0000000000ff7886 */ /* 0x000fe20000020100 */
[----:B------:R-:W-:-:S13]  /*26c0*/  PLOP3.LUT P0, PT, PT, PT, UP1, 0x80, 0x8 ;  /* 0x000000000008781c */ /* 0x000fda0003f0f018 */
[----:B------:R-:W-:Y:S02]  /*26d0*/  @P0 MOV R0, R4 ;  /* 0x0000000400000202 */ /* 0x000fe40000000f00 */
[----:B------:R-:W-:Y:S02]  /*26e0*/  @P0 LOP3.LUT R4, R5, 0xffff, RZ, 0xc0, !PT ;  /* 0x0000ffff05040812 */ /* 0x000fe400078ec0ff */
[----:B------:R-:W-:Y:S02]  /*26f0*/  @P0 R2UR UR6, R0 ;  /* 0x00000000000602ca */ /* 0x000fe400000e0000 */
[----:B------:R-:W-:-:S11]  /*2700*/  @P0 R2UR UR5, R4 ;  /* 0x00000000040502ca */ /* 0x000fd600000e0000 */
[----:B------:R-:W-:Y:S02]  /*2710*/  @UP1 UMOV UR43, UR6 ;  /* 0x00000006002b1c82 */ /* 0x000fe40008000000 */
[----:B------:R-:W-:Y:S01]  /*2720*/  @UP1 UMOV UR42, UR5 ;  /* 0x00000005002a1c82 */ /* 0x000fe20008000000 */
[----:B------:R-:W-:Y:S05]  /*2730*/  BRA.U !UP0, `(.L_x_38) ;  /* 0x0000000108d47547 */ /* 0x000fea000b800000 */
[----:B------:R-:W1:Y:S01]  /*2740*/  LDCU.128 UR16, c[0x0][0xb10] ;  /* 0x00016200ff1077ac */ /* 0x000e620008000c00 */
[----:B------:R-:W2:Y:S01]  /*2750*/  LDCU UR21, c[0x0][0xb20] ;  /* 0x00016400ff1577ac */ /* 0x000ea20008000800 */
[----:B------:R-:W3:Y:S01]  /*2760*/  LDCU UR20, c[0x0][0xb0c] ;  /* 0x00016180ff1477ac */ /* 0x000ee20008000800 */
[----:B------:R-:W4:Y:S01]  /*2770*/  LDCU.64 UR8, c[0x0][0xb28] ;  /* 0x00016500ff0877ac */ /* 0x000f220008000a00 */
[----:B------:R-:W-:Y:S02]  /*2780*/  UISETP.NE.AND UP3, UPT, UR39, 0x1, UPT ;  /* 0x000000012700788c */ /* 0x000fe4000bf65270 */
[----:B-1----:R-:W-:Y:S02]  /*2790*/  UIMAD.WIDE.U32 UR4, UR47, UR19, URZ ;  /* 0x000000132f0472a5 */ /* 0x002fe4000f8e00ff */
[----:B------:R-:W-:Y:S02]  /*27a0*/  UIMAD.WIDE.U32 UR6, UR48, UR16, URZ ;  /* 0x00000010300672a5 */ /* 0x000fe4000f8e00ff */
[----:B------:R-:W-:-:S02]  /*27b0*/  UISETP.NE.AND UP0, UPT, UR18, 0x1, UPT ;  /* 0x000000011200788c */ /* 0x000fc4000bf05270 */
[----:B------:R-:W-:Y:S01]  /*27c0*/  UIMAD.WIDE.U32 UR14, UR42, UR19, URZ ;  /* 0x000000132a0e72a5 */ /* 0x000fe2000f8e00ff */
[----:B------:R-:W-:Y:S02]  /*27d0*/  UMOV UR4, UR5 ;  /* 0x0000000500047c82 */ /* 0x000fe40008000000 */
[----:B------:R-:W-:Y:S01]  /*27e0*/  UMOV UR6, UR7 ;  /* 0x0000000700067c82 */ /* 0x000fe20008000000 */
[----:B--2---:R-:W-:Y:S02]  /*27f0*/  USHF.R.U32.HI UR4, URZ, UR21, UR4 ;  /* 0x00000015ff047299 */ /* 0x004fe40008011604 */
[----:B---3--:R-:W-:Y:S02]  /*2800*/  UISETP.NE.AND UP2, UPT, UR20, 0x1, UPT ;  /* 0x000000011400788c */ /* 0x008fe4000bf45270 */
[----:B------:R-:W-:Y:S02]  /*2810*/  USHF.R.U32.HI UR6, URZ, UR17, UR6 ;  /* 0x00000011ff067299 */ /* 0x000fe40008011606 */
[----:B------:R-:W-:-:S02]  /*2820*/  USEL UR5, UR47, UR4, !UP0 ;  /* 0x000000042f057287 */ /* 0x000fc4000c000000 */
[----:B------:R-:W-:Y:S02]  /*2830*/  USEL UR6, UR48, UR6, !UP2 ;  /* 0x0000000630067287 */ /* 0x000fe4000d000000 */
[----:B----4-:R-:W-:Y:S01]  /*2840*/  UIMAD.WIDE.U32 UR10, UR5, UR8, URZ ;  /* 0x00000008050a72a5 */ /* 0x010fe2000f8e00ff */
[----:B------:R-:W-:Y:S01]  /*2850*/  UMOV UR4, UR15 ;  /* 0x0000000f00047c82 */ /* 0x000fe20008000000 */
[----:B------:R-:W-:Y:S02]  /*2860*/  UIMAD.WIDE.U32 UR12, UR43, UR16, URZ ;  /* 0x000000102b0c72a5 */ /* 0x000fe4000f8e00ff */
[----:B------:R-:W-:-:S03]  /*2870*/  UIMAD.WIDE.U32 UR14, UR6, UR8, URZ ;  /* 0x00000008060e72a5 */ /* 0x000fc6000f8e00ff */
[----:B------:R-:W-:Y:S01]  /*2880*/  UMOV UR10, UR11 ;  /* 0x0000000b000a7c82 */ /* 0x000fe20008000000 */
[----:B------:R-:W-:Y:S02]  /*2890*/  USHF.R.U32.HI UR4, URZ, UR21, UR4 ;  /* 0x00000015ff047299 */ /* 0x000fe40008011604 */
[----:B------:R-:W-:Y:S01]  /*28a0*/  @UP3 USHF.R.U32.HI UR5, URZ, UR9, UR10 ;  /* 0x00000009ff053299 */ /* 0x000fe2000801160a */
[----:B------:R-:W-:Y:S01]  /*28b0*/  UMOV UR12, UR13 ;  /* 0x0000000d000c7c82 */ /* 0x000fe20008000000 */
[----:B------:R-:W-:Y:S01]  /*28c0*/  UMOV UR14, UR15 ;  /* 0x0000000f000e7c82 */ /* 0x000fe20008000000 */
[----:B------:R-:W-:Y:S02]  /*28d0*/  USHF.R.U32.HI UR17, URZ, UR17, UR12 ;  /* 0x00000011ff117299 */ /* 0x000fe4000801160c */
[----:B------:R-:W-:Y:S02]  /*28e0*/  USEL UR4, UR42, UR4, !UP0 ;  /* 0x000000042a047287 */ /* 0x000fe4000c000000 */
[----:B------:R-:W-:-:S02]  /*28f0*/  @UP3 USHF.R.U32.HI UR6, URZ, UR9, UR14 ;  /* 0x00000009ff063299 */ /* 0x000fc4000801160e */
[----:B------:R-:W-:Y:S02]  /*2900*/  UIMAD UR7, UR39, UR5, URZ ;  /* 0x00000005270772a4 */ /* 0x000fe4000f8e02ff */
[----:B------:R-:W-:Y:S02]  /*2910*/  USEL UR5, UR43, UR17, !UP2 ;  /* 0x000000112b057287 */ /* 0x000fe4000d000000 */
[----:B------:R-:W-:Y:S02]  /*2920*/  UIMAD UR10, UR39, UR6, URZ ;  /* 0x00000006270a72a4 */ /* 0x000fe4000f8e02ff */
[----:B------:R-:W-:Y:S02]  /*2930*/  UISETP.GE.AND UP0, UPT, UR4, UR7, UPT ;  /* 0x000000070400728c */ /* 0x000fe4000bf06270 */
[----:B------:R-:W-:Y:S02]  /*2940*/  UIMAD.WIDE.U32 UR12, UR4, UR8, URZ ;  /* 0x00000008040c72a5 */ /* 0x000fe4000f8e00ff */
[----:B------:R-:W-:-:S02]  /*2950*/  UISETP.GE.OR UP0, UPT, UR5, UR10, UP0 ;  /* 0x0000000a0500728c */ /* 0x000fc40008706670 */
[----:B------:R-:W-:Y:S02]  /*2960*/  UIMAD.WIDE.U32 UR10, UR5, UR8, URZ ;  /* 0x00000008050a72a5 */ /* 0x000fe4000f8e00ff */
[----:B------:R-:W-:Y:S01]  /*2970*/  UIADD3 UR12, UPT, UPT, -UR4, URZ, URZ ;  /* 0x000000ff040c7290 */ /* 0x000fe2000fffe1ff */
[----:B------:R-:W-:Y:S01]  /*2980*/  UMOV UR8, UR13 ;  /* 0x0000000d00087c82 */ /* 0x000fe20008000000 */
[----:B------:R-:W-:Y:S02]  /*2990*/  UIADD3 UR10, UPT, UPT, -UR5, URZ, URZ ;  /* 0x000000ff050a7290 */ /* 0x000fe4000fffe1ff */
[----:B------:R-:W-:-:S03]  /*29a0*/  USHF.R.U32.HI UR8, URZ, UR9, UR8 ;  /* 0x00000009ff087299 */ /* 0x000fc60008011608 */
[----:B------:R-:W-:Y:S01]  /*29b0*/  @!UP0 UMOV UR7, UR11 ;  /* 0x0000000b00078c82 */ /* 0x000fe20008000000 */
[----:B------:R-:W-:Y:S02]  /*29c0*/  UIMAD UR12, UR18, UR12, UR42 ;  /* 0x0000000c120c72a4 */ /* 0x000fe4000f8e022a */
[----:B------:R-:W-:Y:S02]  /*29d0*/  USEL UR8, UR4, UR8, !UP3 ;  /* 0x0000000804087287 */ /* 0x000fe4000d800000 */
[----:B------:R-:W-:Y:S02]  /*29e0*/  @!UP0 USHF.R.U32.HI UR7, URZ, UR9, UR7 ;  /* 0x00000009ff078299 */ /* 0x000fe40008011607 */
[----:B------:R-:W-:Y:S02]  /*29f0*/  UIADD3 UR9, UPT, UPT, -UR8, URZ, URZ ;  /* 0x000000ff08097290 */ /* 0x000fe4000fffe1ff */
[----:B------:R-:W-:Y:S02]  /*2a00*/  @!UP0 USEL UR7, UR5, UR7, !UP3 ;  /* 0x0000000705078287 */ /* 0x000fe4000d800000 */
[----:B------:R-:W-:-:S02]  /*2a10*/  UIMAD UR9, UR39, UR9, UR4 ;  /* 0x00000009270972a4 */ /* 0x000fc4000f8e0204 */
[----:B------:R-:W-:Y:S02]  /*2a20*/  @!UP0 UIADD3 UR8, UPT, UPT, UR8, -UR7, URZ ;  /* 0x8000000708088290 */ /* 0x000fe4000fffe0ff */
[----:B------:R-:W-:Y:S02]  /*2a30*/  @!UP0 UIMAD UR7, UR9, UR6, UR7 ;  /* 0x00000006090782a4 */ /* 0x000fe4000f8e0207 */
[----:B------:R-:W-:Y:S02]  /*2a40*/  @!UP0 UIMAD UR4, UR39, UR8, UR5 ;  /* 0x00000008270482a4 */ /* 0x000fe4000f8e0205 */
[----:B------:R-:W-:Y:S02]  /*2a50*/  UIMAD UR6, UR20, UR10, UR43 ;  /* 0x0000000a140672a4 */ /* 0x000fe4000f8e022b */
[----:B------:R-:W-:Y:S01]  /*2a60*/  UIMAD UR42, UR4, UR18, UR12 ;  /* 0x00000012042a72a4 */ /* 0x000fe2000f8e020c */
[----:B------:R-:W-:Y:S02]  /*2a70*/  @!UP0 UMOV UR5, UR7 ;  /* 0x0000000700058c82 */ /* 0x000fe40008000000 */
[----:B------:R-:W-:-:S12]  /*2a80*/  UIMAD UR43, UR5, UR20, UR6 ;  /* 0x00000014052b72a4 */ /* 0x000fd8000f8e0206 */
.L_x_38:
[----:B------:R-:W1:Y:S02]  /*2a90*/  LDCU UR4, c[0x0][0xb30] ;  /* 0x00016600ff0477ac */ /* 0x000e640008000800 */
[----:B-1----:R-:W-:-:S09]  /*2aa0*/  UISETP.NE.AND UP0, UPT, UR4, 0x1, UPT ;  /* 0x000000010400788c */ /* 0x002fd2000bf05270 */
[----:B------:R-:W-:Y:S05]  /*2ab0*/  BRA.U UP0, `(.L_x_39) ;  /* 0x0000000100447547 */ /* 0x000fea000b800000 */
[----:B------:R-:W1:Y:S01]  /*2ac0*/  LDCU.128 UR8, c[0x0][0xb10] ;  /* 0x00016200ff0877ac */ /* 0x000e620008000c00 */
[----:B------:R-:W2:Y:S01]  /*2ad0*/  LDCU UR12, c[0x0][0xb0c] ;  /* 0x00016180ff0c77ac */ /* 0x000ea20008000800 */
[----:B------:R-:W3:Y:S01]  /*2ae0*/  LDCU UR13, c[0x0][0xb20] ;  /* 0x00016400ff0d77ac */ /* 0x000ee20008000800 */
[----:B-1----:R-:W-:Y:S02]  /*2af0*/  UIMAD.WIDE.U32 UR6, UR43, UR8, URZ ;  /* 0x000000082b0672a5 */ /* 0x002fe4000f8e00ff */
[----:B------:R-:W-:Y:S02]  /*2b00*/  UIMAD.WIDE.U32 UR4, UR42, UR11, URZ ;  /* 0x0000000b2a0472a5 */ /* 0x000fe4000f8e00ff */
[----:B--2---:R-:W-:Y:S02]  /*2b10*/  UISETP.NE.AND UP2, UPT, UR12, 0x1, UPT ;  /* 0x000000010c00788c */ /* 0x004fe4000bf45270 */
[----:B------:R-:W-:Y:S01]  /*2b20*/  UISETP.NE.AND UP0, UPT, UR10, 0x1, UPT ;  /* 0x000000010a00788c */ /* 0x000fe2000bf05270 */
[----:B------:R-:W-:-:S02]  /*2b30*/  UMOV UR6, UR7 ;  /* 0x0000000700067c82 */ /* 0x000fc40008000000 */
[----:B------:R-:W-:Y:S01]  /*2b40*/  UMOV UR4, UR5 ;  /* 0x0000000500047c82 */ /* 0x000fe20008000000 */
[----:B------:R-:W-:Y:S02]  /*2b50*/  USHF.R.U32.HI UR6, URZ, UR9, UR6 ;  /* 0x00000009ff067299 */ /* 0x000fe40008011606 */
[----:B---3--:R-:W-:Y:S02]  /*2b60*/  USHF.R.U32.HI UR4, URZ, UR13, UR4 ;  /* 0x0000000dff047299 */ /* 0x008fe40008011604 */
[----:B------:R-:W-:Y:S02]  /*2b70*/  USEL UR5, UR43, UR6, !UP2 ;  /* 0x000000062b057287 */ /* 0x000fe4000d000000 */
[----:B------:R-:W-:-:S04]  /*2b80*/  USEL UR4, UR42, UR4, !UP0 ;  /* 0x000000042a047287 */ /* 0x000fc8000c000000 */
[----:B------:R-:W-:Y:S02]  /*2b90*/  UIADD3 UR6, UPT, UPT, UR5, -UR4, URZ ;  /* 0x8000000405067290 */ /* 0x000fe4000fffe0ff */
[----:B------:R-:W-:Y:S02]  /*2ba0*/  UIADD3 UR4, UPT, UPT, -UR5, UR4, URZ ;  /* 0x0000000405047290 */ /* 0x000fe4000fffe1ff */
[----:B------:R-:W-:Y:S02]  /*2bb0*/  UIMAD UR42, UR6, UR10, UR42 ;  /* 0x0000000a062a72a4 */ /* 0x000fe4000f8e022a */
[----:B------:R-:W-:-:S12]  /*2bc0*/  UIMAD UR43, UR4, UR12, UR43 ;  /* 0x0000000c042b72a4 */ /* 0x000fd8000f8e022b */
.L_x_39:
[----:B------:R-:W-:Y:S01]  /*2bd0*/  R2UR UR5, R55 ;  /* 0x00000000370572ca */ /* 0x000fe200000e0000 */
[----:B------:R-:W-:Y:S01]  /*2be0*/  UMOV UR30, UR34 ;  /* 0x00000022001e7c82 */ /* 0x000fe20008000000 */
[----:B------:R-:W-:Y:S02]  /*2bf0*/  R2UR UR4, R54 ;  /* 0x00000000360472ca */ /* 0x000fe400000e0000 */
[----:B------:R-:W-:Y:S02]  /*2c00*/  PLOP3.LUT P1, PT, PT, PT, PT, 0x80, 0x8 ;  /* 0x000000000008781c */ /* 0x000fe40003f2f070 */
[----:B------:R-:W-:-:S07]  /*2c10*/  LOP3.LUT R2, R2, 0x1, RZ, 0x3c, !PT ;  /* 0x0000000102027812 */ /* 0x000fce00078e3cff */
[----:B------:R-:W-:Y:S02]  /*2c20*/  UIADD3 UR51, UPT, UPT, UR43, UR5, URZ ;  /* 0x000000052b337290 */ /* 0x000fe4000fffe0ff */
[----:B------:R-:W-:Y:S01]  /*2c30*/  UIADD3 UR26, UPT, UPT, UR42, UR4, URZ ;  /* 0x000000042a1a7290 */ /* 0x000fe2000fffe0ff */
[----:B------:R-:W-:Y:S11]  /*2c40*/  BRA.U UP1, `(.L_x_40) ;  /* 0xffffffed01587547 */ /* 0x000ff6000b83ffff */
[----:B------:R-:W-:Y:S01]  /*2c50*/  UIADD3 UR24, UPT, UPT, UR24, 0xd0, URZ ;  /* 0x000000d018187890 */ /* 0x000fe2000fffe0ff */
[----:B------:R-:W-:-:S03]  /*2c60*/  SHF.L.U32 R2, R3, 0x1f, RZ ;  /* 0x0000001f03027819 */ /* 0x000fc600000006ff */
[----:B------:R-:W-:-:S09]  /*2c70*/  ULEA UR4, UR25, UR24, 0x3 ;  /* 0x0000001819047291 */ /* 0x000fd2000f8e18ff */
[----:B------:R-:W1:Y:S02]  /*2c80*/  SYNCS.PHASECHK.TRANS64.TRYWAIT P0, [UR4], R2 ;  /* 0x00000002ff0075a7 */ /* 0x000e640008001104 */
[----:B-1----:R-:W-:Y:S05]  /*2c90*/  @!P0 BRA `(.L_x_41) ;  /* 0x00000058005c8947 */ /* 0x002fea0003800000 */
.L_x_142:
[----:B------:R-:W-:-:S04]  /*2ca0*/  UIADD3 UR4, UPT, UPT, UR25, 0x1, URZ ;  /* 0x0000000119047890 */ /* 0x000fc8000fffe0ff */
[----:B------:R-:W-:-:S04]  /*2cb0*/  UISETP.NE.AND UP0, UPT, UR4, 0x1a, UPT ;  /* 0x0000001a0400788c */ /* 0x000fc8000bf05270 */
[----:B------:R-:W-:Y:S02]  /*2cc0*/  USEL UR6, URZ, 0x1, UP0 ;  /* 0x00000001ff067887 */ /* 0x000fe40008000000 */
[----:B------:R-:W-:-:S04]  /*2cd0*/  USEL UR4, UR4, URZ, UP0 ;  /* 0x000000ff04047287 */ /* 0x000fc80008000000 */
[----:B------:R-:W-:Y:S01]  /*2ce0*/  ULEA UR5, UR4, UR24, 0x3 ;  /* 0x0000001804057291 */ /* 0x000fe2000f8e18ff */
[----:B-1----:R-:W-:-:S04]  /*2cf0*/  LOP3.LUT R2, R3, UR6, RZ, 0x3c, !PT ;  /* 0x0000000603027c12 */ /* 0x002fc8000f8e3cff */
[----:B------:R-:W-:-:S04]  /*2d00*/  SHF.L.U32 R3, R2, 0x1f, RZ ;  /* 0x0000001f02037819 */ /* 0x000fc800000006ff */
[----:B------:R-:W1:Y:S02]  /*2d10*/  SYNCS.PHASECHK.TRANS64.TRYWAIT P0, [UR5], R3 ;  /* 0x00000003ff0075a7 */ /* 0x000e640008001105 */
[----:B-1----:R-:W-:Y:S05]  /*2d20*/  @!P0 BRA `(.L_x_42) ;  /* 0x0000005800508947 */ /* 0x002fea0003800000 */
.L_x_144:
[----:B------:R-:W-:-:S04]  /*2d30*/  UIADD3 UR4, UPT, UPT, UR4, 0x1, URZ ;  /* 0x0000000104047890 */ /* 0x000fc8000fffe0ff */
[----:B------:R-:W-:-:S04]  /*2d40*/  UISETP.NE.AND UP0, UPT, UR4, 0x1a, UPT ;  /* 0x0000001a0400788c */ /* 0x000fc8000bf05270 */
[----:B------:R-:W-:Y:S02]  /*2d50*/  USEL UR6, URZ, 0x1, UP0 ;  /* 0x00000001ff067887 */ /* 0x000fe40008000000 */
[----:B------:R-:W-:-:S04]  /*2d60*/  USEL UR4, UR4, URZ, UP0 ;  /* 0x000000ff04047287 */ /* 0x000fc80008000000 */
[----:B------:R-:W-:Y:S01]  /*2d70*/  ULEA UR5, UR4, UR24, 0x3 ;  /* 0x0000001804057291 */ /* 0x000fe2000f8e18ff */
[----:B------:R-:W-:-:S04]  /*2d80*/  LOP3.LUT R2, R2, UR6, RZ, 0x3c, !PT ;  /* 0x0000000602027c12 */ /* 0x000fc8000f8e3cff */
[----:B-1----:R-:W-:-:S04]  /*2d90*/  SHF.L.U32 R3, R2, 0x1f, RZ ;  /* 0x0000001f02037819 */ /* 0x002fc800000006ff */
[----:B------:R-:W1:Y:S02]  /*2da0*/  SYNCS.PHASECHK.TRANS64.TRYWAIT P0, [UR5], R3 ;  /* 0x00000003ff0075a7 */ /* 0x000e640008001105 */
[----:B-1----:R-:W-:Y:S05]  /*2db0*/  @!P0 BRA `(.L_x_43) ;  /* 0x0000005800448947 */ /* 0x002fea0003800000 */
.L_x_146:
        /* <DEDUP_REMOVED lines=9> */
.L_x_148:
        /* <DEDUP_REMOVED lines=9> */
.L_x_150:
        /* <DEDUP_REMOVED lines=9> */
.L_x_152:
        /* <DEDUP_REMOVED lines=9> */
.L_x_154:
        /* <DEDUP_REMOVED lines=9> */
.L_x_156:
        /* <DEDUP_REMOVED lines=9> */
.L_x_158:
        /* <DEDUP_REMOVED lines=9> */
.L_x_160:
        /* <DEDUP_REMOVED lines=9> */
.L_x_162:
        /* <DEDUP_REMOVED lines=9> */
.L_x_164:
        /* <DEDUP_REMOVED lines=9> */
.L_x_166:
        /* <DEDUP_REMOVED lines=9> */
.L_x_168:
        /* <DEDUP_REMOVED lines=9> */
.L_x_170:
        /* <DEDUP_REMOVED lines=9> */
.L_x_172:
        /* <DEDUP_REMOVED lines=9> */
.L_x_174:
        /* <DEDUP_REMOVED lines=9> */
.L_x_176:
        /* <DEDUP_REMOVED lines=9> */
.L_x_178:
        /* <DEDUP_REMOVED lines=9> */
.L_x_180:
        /* <DEDUP_REMOVED lines=9> */
.L_x_182:
        /* <DEDUP_REMOVED lines=9> */
.L_x_184:
        /* <DEDUP_REMOVED lines=9> */
.L_x_186:
        /* <DEDUP_REMOVED lines=9> */
.L_x_188:
        /* <DEDUP_REMOVED lines=9> */
.L_x_190:
[----:B------:R-:W-:-:S04]  /*3a20*/  UIADD3 UR4, UPT, UPT, UR4, 0x1, URZ ;  /* 0x0000000104047890 */ /* 0x000fc8000fffe0ff */
[----:B------:R-:W-:-:S04]  /*3a30*/  UISETP.NE.AND UP0, UPT, UR4, 0x1a, UPT ;  /* 0x0000001a0400788c */ /* 0x000fc8000bf05270 */
[----:B------:R-:W-:Y:S02]  /*3a40*/  USEL UR5, URZ, 0x1, UP0 ;  /* 0x00000001ff057887 */ /* 0x000fe40008000000 */
[----:B------:R-:W-:-:S04]  /*3a50*/  USEL UR4, UR4, URZ, UP0 ;  /* 0x000000ff04047287 */ /* 0x000fc80008000000 */
[----:B------:R-:W-:Y:S01]  /*3a60*/  ULEA UR4, UR4, UR24, 0x3 ;  /* 0x0000001804047291 */ /* 0x000fe2000f8e18ff */
[----:B------:R-:W-:-:S04]  /*3a70*/  LOP3.LUT R2, R2, UR5, RZ, 0x3c, !PT ;  /* 0x0000000502027c12 */ /* 0x000fc8000f8e3cff */
[----:B------:R-:W-:Y:S01]  /*3a80*/  SHF.L.U32 R2, R2, 0x1f, RZ ;  /* 0x0000001f02027819 */ /* 0x000fe200000006ff */
[----:B-1----:R-:W-:-:S07]  /*3a90*/  IMAD.U32 R0, RZ, RZ, UR4 ;  /* 0x00000004ff007e24 */ /* 0x002fce000f8e00ff */
.L_x_66:
[----:B-1----:R1:W2:Y:S02]  /*3aa0*/  SYNCS.PHASECHK.TRANS64.TRYWAIT P0, [R0+URZ], R2 ;  /* 0x00000002000075a7 */ /* 0x0022a400080011ff */
[----:B--2---:R-:W-:Y:S05]  /*3ab0*/  @!P0 NANOSLEEP.SYNCS 0x989680 ;  /* 0x009896800000895d */ /* 0x004fea0003900000 */
[----:B------:R-:W2:Y:S02]  /*3ac0*/  @!P0 SYNCS.PHASECHK.TRANS64 P0, [R0+URZ], R2 ;  /* 0x00000002000085a7 */ /* 0x000ea400080010ff */
[----:B--2---:R-:W-:Y:S05]  /*3ad0*/  @P0 EXIT ;  /* 0x000000000000094d */ /* 0x004fea0003800000 */
[----:B------:R-:W-:Y:S05]  /*3ae0*/  BRA `(.L_x_66) ;  /* 0xfffffffc00ec7947 */ /* 0x000fea000383ffff */
.L_x_22:
[----:B------:R-:W2:Y:S02]  /*3af0*/  S2UR UR4, SR_CgaCtaId ;  /* 0x00000000000479c3 */ /* 0x000ea40000008800 */
[----:B--2---:R-:W-:-:S04]  /*3b00*/  UISETP.NE.AND UP0, UPT, UR4, URZ, UPT ;  /* 0x000000ff0400728c */ /* 0x004fc8000bf05270 */
[----:B------:R-:W-:-:S09]  /*3b10*/  UISETP.NE.OR UP0, UPT, UR18, 0x1, UP0 ;  /* 0x000000011200788c */ /* 0x000fd20008705670 */
[----:B------:R-:W-:Y:S05]  /*3b20*/  BRA.U UP0, `(.L_x_67) ;  /* 0x0000000100b47547 */ /* 0x000fea000b800000 */
[----:B------:R-:W2:Y:S01]  /*3b30*/  S2UR UR5, SR_CgaCtaId ;  /* 0x00000000000579c3 */ /* 0x000ea20000008800 */
[----:B------:R-:W-:Y:S01]  /*3b40*/  UMOV UR4, 0x400 ;  /* 0x0000040000047882 */ /* 0x000fe20000000000 */
[----:B------:R-:W-:Y:S01]  /*3b50*/  HFMA2 R3, -RZ, RZ, 0, 5.9604644775390625e-08 ;  /* 0x00000001ff037431 */ /* 0x000fe200000001ff */
[----:B------:R-:W-:Y:S01]  /*3b60*/  ISETP.GE.U32.AND P0, PT, R2, 0x2, PT ;  /* 0x000000020200780c */ /* 0x000fe20003f06070 */
[----:B------:R-:W-:Y:S01]  /*3b70*/  IMAD.MOV.U32 R8, RZ, RZ, RZ ;  /* 0x000000ffff087224 */ /* 0x000fe200078e00ff */
[----:B--2---:R-:W-:-:S04]  /*3b80*/  ULEA UR4, UR5, UR4, 0x18 ;  /* 0x0000000405047291 */ /* 0x004fc8000f8ec0ff */
[----:B------:R-:W-:Y:S02]  /*3b90*/  UIADD3 UR5, UPT, UPT, UR4, 0x1e8, URZ ;  /* 0x000001e804057890 */ /* 0x000fe4000fffe0ff */
[----:B------:R-:W-:Y:S02]  /*3ba0*/  UIADD3 UR8, UPT, UPT, UR4, 0x1e0, URZ ;  /* 0x000001e004087890 */ /* 0x000fe4000fffe0ff */
[----:B------:R-:W-:-:S12]  /*3bb0*/  UPRMT UR5, URZ, 0x654, UR5 ;  /* 0x00000654ff057896 */ /* 0x000fd80008000005 */
.L_x_70:
[----:B------:R-:W-:Y:S01]  /*3bc0*/  SHF.L.U32 R6, R3, 0x1f, RZ ;  /* 0x0000001f03067819 */ /* 0x000fe200000006ff */
[----:B------:R-:W-:Y:S02]  /*3bd0*/  IMAD.U32 R4, RZ, RZ, UR8 ;  /* 0x00000008ff047e24 */ /* 0x000fe4000f8e00ff */
[----:B------:R-:W-:Y:S01]  /*3be0*/  @!P0 IMAD.MOV.U32 R5, RZ, RZ, 0x10 ;  /* 0x00000010ff058424 */ /* 0x000fe200078e00ff */
[----:B------:R-:W2:Y:S02]  /*3bf0*/  SYNCS.PHASECHK.TRANS64.TRYWAIT P1, [UR4+0x1e8], R6 ;  /* 0x0001e806ff0075a7 */ /* 0x000ea40008021104 */
[----:B------:R-:W-:-:S04]  /*3c00*/  PRMT R4, R2, 0x654, R4 ;  /* 0x0000065402047816 */ /* 0x000fc80000000004 */
[----:B------:R-:W-:Y:S01]  /*3c10*/  SEL R0, R4, R0, !P0 ;  /* 0x0000000004007207 */ /* 0x000fe20004000000 */
[----:B--2---:R-:W-:Y:S06]  /*3c20*/  @!P1 BRA `(.L_x_68) ;  /* 0x0000005000d09947 */ /* 0x004fec0003800000 */
.L_x_192:
[----:B------:R-:W-:Y:S01]  /*3c30*/  UIADD3 UR6, UPT, UPT, UR4, 0x220, URZ ;  /* 0x0000022004067890 */ /* 0x000fe2000fffe0ff */
[----:B------:R3:W-:Y:S01]  /*3c40*/  @!P0 SYNCS.ARRIVE.TRANS64.RED RZ, [R0+URZ], R5 ;  /* 0x0000000500ff89a7 */ /* 0x0007e200080004ff */
[----:B------:R-:W-:Y:S01]  /*3c50*/  UIADD3 UR7, UPT, UPT, UR4, 0x1e0, URZ ;  /* 0x000001e004077890 */ /* 0x000fe2000fffe0ff */
[----:B------:R-:W-:-:S08]  /*3c60*/  LOP3.LUT R3, R3, 0x1, RZ, 0x3c, !PT ;  /* 0x0000000103037812 */ /* 0x000fd000078e3cff */
[----:B------:R-:W-:Y:S06]  /*3c70*/  UGETNEXTWORKID.BROADCAST [UR6], [UR7] ;  /* 0x00000000060073ca */ /* 0x000fec0008000100 */
[----:B---3--:R-:W-:-:S04]  /*3c80*/  SHF.L.U32 R5, R8, 0x1f, RZ ;  /* 0x0000001f08057819 */ /* 0x008fc800000006ff */
[----:B------:R-:W3:Y:S02]  /*3c90*/  SYNCS.PHASECHK.TRANS64.TRYWAIT P1, [UR4+0x1e0], R5 ;  /* 0x0001e005ff0075a7 */ /* 0x000ee40008021104 */
[----:B---3--:R-:W-:Y:S05]  /*3ca0*/  @!P1 BRA `(.L_x_69) ;  /* 0x0000005000c89947 */ /* 0x008fea0003800000 */
.L_x_194:
[----:B--2---:R-:W2:Y:S01]  /*3cb0*/  LDS.128 R4, [UR4+0x220] ;  /* 0x00022004ff047984 */ /* 0x004ea20008000c00 */
[----:B------:R-:W-:Y:S01]  /*3cc0*/  LOP3.LUT R8, R8, 0x1, RZ, 0x3c, !PT ;  /* 0x0000000108087812 */ /* 0x000fe200078e3cff */
[----:B------:R-:W-:Y:S01]  /*3cd0*/  @!PT LDS RZ, [RZ] ;  /* 0x00000000fffff984 */ /* 0x000fe20000000800 */
[----:B------:R-:W-:Y:S01]  /*3ce0*/  @!PT LDS RZ, [RZ] ;  /* 0x00000000fffff984 */ /* 0x000fe20000000800 */
[----:B------:R-:W-:Y:S01]  /*3cf0*/  @!PT LDS RZ, [RZ] ;  /* 0x00000000fffff984 */ /* 0x000fe20000000800 */
[----:B------:R-:W-:Y:S01]  /*3d00*/  @!PT LDS RZ, [RZ] ;  /* 0x00000000fffff984 */ /* 0x000fe20000000800 */
[----:B------:R3:W-:Y:S06]  /*3d10*/  MEMBAR.ALL.CTA ;  /* 0x0000000000007992 */ /* 0x0007ec0000008000 */
[----:B---3--:R-:W3:Y:S02]  /*3d20*/  FENCE.VIEW.ASYNC.S ;  /* 0x00000000000073c6 */ /* 0x008ee40000000000 */
[----:B---3--:R-:W-:Y:S01]  /*3d30*/  SYNCS.ARRIVE.TRANS64.RED.A1T0 RZ, [UR5], RZ ;  /* 0x000000ffffff79a7 */ /* 0x008fe20008100405 */
[----:B--2---:R-:W-:-:S13]  /*3d40*/  LOP3.LUT P1, RZ, R6, 0x1, RZ, 0xc0, !PT ;  /* 0x0000000106ff7812 */ /* 0x004fda000782c0ff */
[----:B------:R-:W-:Y:S05]  /*3d50*/  @P1 BRA `(.L_x_70) ;  /* 0xfffffffc00981947 */ /* 0x000fea000383ffff */
[----:B------:R-:W-:-:S04]  /*3d60*/  SHF.L.U32 R0, R3, 0x1f, RZ ;  /* 0x0000001f03007819 */ /* 0x000fc800000006ff */
[----:B------:R-:W2:Y:S02]  /*3d70*/  SYNCS.PHASECHK.TRANS64 P0, [UR4+0x1e8], R0 ;  /* 0x0001e800ff0075a7 */ /* 0x000ea40008001004 */
[----:B-12---:R-:W-:Y:S05]  /*3d80*/  @P0 EXIT ;  /* 0x000000000000094d */ /* 0x006fea0003800000 */
[----:B------:R-:W-:-:S07]  /*3d90*/  MOV R0, UR4 ;  /* 0x0000000400007c02 */ /* 0x000fce0008000f00 */
.L_x_71:
[----:B-1----:R-:W-:-:S04]  /*3da0*/  SHF.L.U32 R2, R3, 0x1f, RZ ;  /* 0x0000001f03027819 */ /* 0x002fc800000006ff */
[----:B------:R1:W2:Y:S03]  /*3db0*/  SYNCS.PHASECHK.TRANS64.TRYWAIT P0, [R0+URZ+0x1e8], R2 ;  /* 0x0001e802000075a7 */ /* 0x0002a600080011ff */
[----:B--2---:R-:W-:Y:S05]  /*3dc0*/  @!P0 NANOSLEEP.SYNCS 0x989680 ;  /* 0x009896800000895d */ /* 0x004fea0003900000 */
[----:B------:R-:W2:Y:S02]  /*3dd0*/  @!P0 SYNCS.PHASECHK.TRANS64 P0, [R0+URZ+0x1e8], R2 ;  /* 0x0001e802000085a7 */ /* 0x000ea400080010ff */
[----:B--2---:R-:W-:Y:S05]  /*3de0*/  @P0 EXIT ;  /* 0x000000000000094d */ /* 0x004fea0003800000 */
[----:B------:R-:W-:Y:S05]  /*3df0*/  BRA `(.L_x_71) ;  /* 0xfffffffc00e87947 */ /* 0x000fea000383ffff */
.L_x_67:
[----:B------:R-:W-:Y:S05]  /*3e00*/  BRA.U UP5, `(.L_x_72) ;  /* 0x0000000d05507547 */ /* 0x000fea000b800000 */
[----:B------:R-:W2:Y:S01]  /*3e10*/  S2UR UR7, SR_CgaCtaId ;  /* 0x00000000000779c3 */ /* 0x000ea20000008800 */
[----:B------:R-:W-:Y:S01]  /*3e20*/  UMOV UR4, 0x40 ;  /* 0x0000004000047882 */ /* 0x000fe20000000000 */
[----:B------:R-:W-:Y:S01]  /*3e30*/  NOP ;  /* 0x0000000000007918 */ /* 0x000fe20000000000 */
[----:B------:R-:W-:Y:S01]  /*3e40*/  UMOV UR6, 0x400 ;  /* 0x0000040000067882 */ /* 0x000fe20000000000 */
[----:B--2---:R-:W-:Y:S02]  /*3e50*/  ULEA UR5, UR7, UR4, 0x18 ;  /* 0x0000000407057291 */ /* 0x004fe4000f8ec0ff */
[----:B------:R-:W-:-:S07]  /*3e60*/  ULEA UR6, UR7, UR6, 0x18 ;  /* 0x0000000607067291 */ /* 0x000fce000f8ec0ff */
[----:B------:R-:W2:Y:S02]  /*3e70*/  LDS.U8 R2, [UR5+0x1c] ;  /* 0x00001c05ff027984 */ /* 0x000ea40008000000 */
[----:B--2---:R-:W-:-:S13]  /*3e80*/  ISETP.NE.AND P0, PT, R2, RZ, PT ;  /* 0x000000ff0200720c */ /* 0x004fda0003f05270 */
[----:B------:R-:W-:Y:S05]  /*3e90*/  @P0 BRA `(.L_x_73) ;  /* 0x0000000000580947 */ /* 0x000fea0003800000 */
[----:B------:R-:W-:-:S13]  /*3ea0*/  ELECT P0, URZ, PT ;  /* 0x0000000000ff782f */ /* 0x000fda0003800000 */
[----:B------:R-:W-:Y:S05]  /*3eb0*/  @!P0 BRA `(.L_x_74) ;  /* 0x0000000000608947 */ /* 0x000fea0003800000 */
[----:B------:R-:W-:Y:S01]  /*3ec0*/  UMOV UR4, 0x10 ;  /* 0x0000001000047882 */ /* 0x000fe20000000000 */
[----:B------:R-:W-:Y:S01]  /*3ed0*/  HFMA2 R2, -RZ, RZ, 0, 5.9604644775390625e-08 ;  /* 0x00000001ff027431 */ /* 0x000fe200000001ff */
[----:B------:R-:W-:-:S03]  /*3ee0*/  MOV R3, 0xffff ;  /* 0x0000ffff00037802 */ /* 0x000fc60000000f00 */
[----:B------:R-:W-:Y:S04]  /*3ef0*/  DEPBAR.LE SB2, 0x36 ;  /* 0x0000ad800000791a */ /* 0x000fe80000000000 */
[----:B------:R-:W2:Y:S02]  /*3f00*/  UTCATOMSWS.FIND_AND_SET.ALIGN UP0, UR4, UR4 ;  /* 0x00000004000475e3 */ /* 0x000ea40008000800 */
[----:B--2---:R-:W-:Y:S01]  /*3f10*/  MOV R4, UR4 ;  /* 0x0000000400047c02 */ /* 0x004fe20008000f00 */
[----:B------:R-:W-:Y:S06]  /*3f20*/  BRA.U UP0, `(.L_x_75) ;  /* 0x0000000100187547 */ /* 0x000fec000b800000 */
.L_x_76:
[----:B------:R-:W-:Y:S05]  /*3f30*/  NANOSLEEP 0x64 ;  /* 0x000000640000795d */ /* 0x000fea0003800000 */
[----:B------:R-:W-:-:S05]  /*3f40*/  UMOV UR4, 0x10 ;  /* 0x0000001000047882 */ /* 0x000fca0000000000 */
[----:B------:R-:W-:Y:S04]  /*3f50*/  DEPBAR.LE SB2, 0x36 ;  /* 0x0000ad800000791a */ /* 0x000fe80000000000 */
[----:B------:R-:W2:Y:S02]  /*3f60*/  UTCATOMSWS.FIND_AND_SET.ALIGN UP0, UR4, UR4 ;  /* 0x00000004000475e3 */ /* 0x000ea40008000800 */
[----:B--2---:R-:W-:Y:S01]  /*3f70*/  MOV R4, UR4 ;  /* 0x0000000400047c02 */ /* 0x004fe20008000f00 */
[----:B------:R-:W-:Y:S05]  /*3f80*/  BRA.U !UP0, `(.L_x_76) ;  /* 0xfffffffd08e87547 */ /* 0x000fea000b83ffff */
.L_x_75:
[-C--:B------:R-:W-:Y:S02]  /*3f90*/  SHF.L.U32 R3, R3, R4.reuse, RZ ;  /* 0x0000000403037219 */ /* 0x080fe400000006ff */
[----:B------:R-:W-:Y:S01]  /*3fa0*/  SHF.L.U32 R2, R2, R4, RZ ;  /* 0x0000000402027219 */ /* 0x000fe200000006ff */
[----:B------:R-:W-:Y:S02]  /*3fb0*/  IMAD.SHL.U32 R4, R4, 0x20, RZ ;  /* 0x0000002004047824 */ /* 0x000fe400078e00ff */
[----:B------:R2:W-:Y:S04]  /*3fc0*/  ATOMS.OR RZ, [UR5+0x14], R3 ;  /* 0x00001403ffff798c */ /* 0x0005e8000b000005 */
[----:B------:R2:W-:Y:S04]  /*3fd0*/  ATOMS.OR RZ, [UR5+0x18], R2 ;  /* 0x00001802ffff798c */ /* 0x0005e8000b000005 */
[----:B------:R2:W-:Y:S01]  /*3fe0*/  STS [UR6+0x230], R4 ;  /* 0x00023004ff007988 */ /* 0x0005e20008000806 */
[----:B------:R-:W-:Y:S05]  /*3ff0*/  BRA `(.L_x_74) ;  /* 0x0000000000107947 */ /* 0x000fea0003800000 */
.L_x_73:
[----:B------:R-:W-:-:S05]  /*4000*/  MOV R2, 0xffffffff ;  /* 0xffffffff00027802 */ /* 0x000fca0000000f00 */
[----:B------:R2:W-:Y:S02]  /*4010*/  STS [UR6+0x230], R2 ;  /* 0x00023002ff007988 */ /* 0x0005e40008000806 */
[----:B--2---:R-:W-:Y:S02]  /*4020*/  MOV R2, 0x4040 ;  /* 0x0000404000027802 */ /* 0x004fe40000000f00 */
[----:B-1---5:R-:W-:Y:S05]  /*4030*/  CALL.REL.NOINC `($__internal_1_$__cuda_sm10x_tcgen05_guardrail_trap_phase_invalid_during_alloc) ;  /* 0x0000005400647944 */ /* 0x022fea0003c00000 */
.L_x_74:
[----:B------:R-:W-:Y:S05]  /*4040*/  WARPSYNC.ALL ;  /* 0x0000000000007948 */ /* 0x000fea0003800000 */
[----:B------:R-:W3:Y:S01]  /*4050*/  S2UR UR4, SR_CgaCtaId ;  /* 0x00000000000479c3 */ /* 0x000ee20000008800 */
[----:B------:R-:W-:Y:S01]  /*4060*/  UMOV UR18, 0x400 ;  /* 0x0000040000127882 */ /* 0x000fe20000000000 */
[----:B------:R-:W-:-:S06]  /*4070*/  NOP ;  /* 0x0000000000007918 */ /* 0x000fcc0000000000 */
[----:B------:R-:W-:Y:S06]  /*4080*/  BAR.ARV 0x6, 0xa0 ;  /* 0x0182800000007b1d */ /* 0x000fec0000002000 */
[----:B------:R-:W4:Y:S01]  /*4090*/  LDCU.64 UR6, c[0x0][0x388] ;  /* 0x00007100ff0677ac */ /* 0x000f220008000a00 */
[----:B------:R-:W-:Y:S01]  /*40a0*/  LOP3.LUT R0, R0, 0xffff, RZ, 0xc0, !PT ;  /* 0x0000ffff00007812 */ /* 0x000fe200078ec0ff */
[----:B------:R-:W-:Y:S02]  /*40b0*/  IMAD.MOV.U32 R9, RZ, RZ, 0x1 ;  /* 0x00000001ff097424 */ /* 0x000fe400078e00ff */
[----:B------:R-:W-:Y:S01]  /*40c0*/  IMAD.MOV.U32 R8, RZ, RZ, RZ ;  /* 0x000000ffff087224 */ /* 0x000fe200078e00ff */
[----:B------:R-:W-:Y:S01]  /*40d0*/  R2UR UR19, R0 ;  /* 0x00000000001372ca */ /* 0x000fe200000e0000 */
[----:B--2---:R-:W-:Y:S01]  /*40e0*/  IMAD.MOV.U32 R3, RZ, RZ, RZ ;  /* 0x000000ffff037224 */ /* 0x004fe200078e00ff */
[----:B------:R-:W-:Y:S01]  /*40f0*/  UMOV UR22, URZ ;  /* 0x000000ff00167c82 */ /* 0x000fe20008000000 */
[----:B------:R-:W-:Y:S01]  /*4100*/  UMOV UR17, URZ ;  /* 0x000000ff00117c82 */ /* 0x000fe20008000000 */
[----:B------:R-:W-:Y:S01]  /*4110*/  UMOV UR26, 0x0 ;  /* 0x00000000001a7882 */ /* 0x000fe20000000000 */
[----:B---3--:R-:W-:Y:S01]  /*4120*/  ULEA UR18, UR4, UR18, 0x18 ;  /* 0x0000001204127291 */ /* 0x008fe2000f8ec0ff */
[----:B------:R-:W-:Y:S01]  /*4130*/  UMOV UR27, 0x4100010 ;  /* 0x04100010001b7882 */ /* 0x000fe20000000000 */
[----:B------:R-:W-:-:S02]  /*4140*/  UMOV UR24, 0x0 ;  /* 0x0000000000187882 */ /* 0x000fc40000000000 */
[----:B------:R-:W-:Y:S01]  /*4150*/  UIADD3 UR29, UPT, UPT, UR18, 0x1e8, URZ ;  /* 0x000001e8121d7890 */ /* 0x000fe2000fffe0ff */
[----:B------:R-:W-:Y:S01]  /*4160*/  UMOV UR25, 0x4100010 ;  /* 0x0410001000197882 */ /* 0x000fe20000000000 */
[----:B----4-:R-:W-:-:S03]  /*4170*/  UIADD3 UR4, UPT, UPT, UR6, 0x1f, URZ ;  /* 0x0000001f06047890 */ /* 0x010fc6000fffe0ff */
[----:B------:R-:W2:Y:S01]  /*4180*/  LDS R2, [UR18+0x230] ;  /* 0x00023012ff027984 */ /* 0x000ea20008000800 */
[----:B------:R-:W3:Y:S01]  /*4190*/  LDCU UR6, c[0x0][0x390] ;  /* 0x00007200ff0677ac */ /* 0x000ee20008000800 */
[----:B------:R-:W-:Y:S02]  /*41a0*/  USHF.R.S32.HI UR5, URZ, 0x1f, UR4 ;  /* 0x0000001fff057899 */ /* 0x000fe40008011404 */
[----:B------:R-:W-:Y:S02]  /*41b0*/  UPRMT UR29, URZ, 0x654, UR29 ;  /* 0x00000654ff1d7896 */ /* 0x000fe4000800001d */
[----:B------:R-:W-:Y:S02]  /*41c0*/  ULEA.HI UR4, UR5, UR4, URZ, 0x5 ;  /* 0x0000000405047291 */ /* 0x000fe4000f8f28ff */
[----:B------:R-:W-:Y:S02]  /*41d0*/  UIADD3 UR5, UPT, UPT, UR18, 0x3600, URZ ;  /* 0x0000360012057890 */ /* 0x000fe4000fffe0ff */
[----:B------:R-:W-:-:S02]  /*41e0*/  USHF.R.S32.HI UR4, URZ, 0x5, UR4 ;  /* 0x00000005ff047899 */ /* 0x000fc40008011404 */
[----:B------:R-:W-:Y:S02]  /*41f0*/  USHF.R.U32.HI UR5, URZ, 0x4, UR5 ;  /* 0x00000004ff057899 */ /* 0x000fe40008011605 */
[----:B------:R-:W-:Y:S02]  /*4200*/  UIMAD UR7, UR4, UR7, URZ ;  /* 0x00000007040772a4 */ /* 0x000fe4000f8e02ff */
[----:B------:R-:W-:Y:S02]  /*4210*/  UIADD3 UR4, UPT, UPT, UR18, 0x1d600, URZ ;  /* 0x0001d60012047890 */ /* 0x000fe4000fffe0ff */
[----:B------:R-:W-:Y:S02]  /*4220*/  ULOP3.LUT UR5, UR5, 0x3fff, URZ, 0xc0, !UPT ;  /* 0x00003fff05057892 */ /* 0x000fe4000f8ec0ff */
[----:B------:R-:W-:Y:S02]  /*4230*/  USHF.R.U32.HI UR4, URZ, 0x4, UR4 ;  /* 0x00000004ff047899 */ /* 0x000fe40008011604 */
[----:B------:R-:W-:-:S02]  /*4240*/  ULOP3.LUT UR20, UR5, 0x10000, URZ, 0xfc, !UPT ;  /* 0x0001000005147892 */ /* 0x000fc4000f8efcff */
[----:B------:R-:W-:Y:S02]  /*4250*/  ULOP3.LUT UR21, UR4, 0x3fff, URZ, 0xc0, !UPT ;  /* 0x00003fff04157892 */ /* 0x000fe4000f8ec0ff */
[----:B---3--:R-:W-:Y:S02]  /*4260*/  UIMAD UR4, UR7, UR6, URZ ;  /* 0x00000006070472a4 */ /* 0x008fe4000f8e02ff */
[----:B------:R-:W-:Y:S02]  /*4270*/  ULOP3.LUT UR21, UR21, 0x10000, URZ, 0xfc, !UPT ;  /* 0x0001000015157892 */ /* 0x000fe4000f8efcff */
[----:B------:R-:W-:Y:S02]  /*4280*/  UIADD3 UR28, UPT, UPT, UR4, -0x1, URZ ;  /* 0xffffffff041c7890 */ /* 0x000fe4000fffe0ff */
[----:B------:R-:W-:Y:S01]  /*4290*/  UISETP.GE.AND UP3, UPT, UR4, 0x1, UPT ;  /* 0x000000010400788c */ /* 0x000fe2000bf66270 */
[C---:B--2---:R-:W-:Y:S01]  /*42a0*/  VIADD R5, R2.reuse, 0x40 ;  /* 0x0000004002057836 */ /* 0x044fe20000000000 */
[----:B------:R-:W-:-:S04]  /*42b0*/  LOP3.LUT R4, R2, 0xffff, RZ, 0xc0, !PT ;  /* 0x0000ffff02047812 */ /* 0x000fc800078ec0ff */
[----:B------:R-:W-:-:S05]  /*42c0*/  LOP3.LUT R5, R5, 0xffff, RZ, 0xc0, !PT ;  /* 0x0000ffff05057812 */ /* 0x000fca00078ec0ff */
[----:B------:R2:W-:Y:S02]  /*42d0*/  STL.64 [R1], R4 ;  /* 0x0000000401007387 */ /* 0x0005e40000100a00 */
.L_x_83:
[----:B--2---:R-:W-:-:S04]  /*42e0*/  SHF.L.U32 R4, R8, 0x1f, RZ ;  /* 0x0000001f08047819 */ /* 0x004fc800000006ff */
[----:B------:R-:W2:Y:S02]  /*42f0*/  SYNCS.PHASECHK.TRANS64.TRYWAIT P0, [UR18+0x1e0], R4 ;  /* 0x0001e004ff0075a7 */ /* 0x000ea40008001112 */
[----:B--23--:R-:W-:Y:S05]  /*4300*/  @!P0 BRA `(.L_x_77) ;  /* 0x0000004c00488947 */ /* 0x00cfea0003800000 */
.L_x_196:
[----:B--2---:R-:W2:Y:S01]  /*4310*/  LDS.128 R4, [UR18+0x220] ;  /* 0x00022012ff047984 */ /* 0x004ea20008000c00 */
[----:B------:R-:W-:Y:S01]  /*4320*/  ULEA UR23, UR22, UR18, 0x3 ;  /* 0x0000001216177291 */ /* 0x000fe2000f8e18ff */
[----:B------:R-:W-:Y:S01]  /*4330*/  SHF.L.U32 R0, R9, 0x1f, RZ ;  /* 0x0000001f09007819 */ /* 0x000fe200000006ff */
[----:B------:R-:W-:Y:S01]  /*4340*/  @!PT LDS RZ, [RZ] ;  /* 0x00000000fffff984 */ /* 0x000fe20000000800 */
[----:B------:R-:W-:Y:S01]  /*4350*/  @!PT LDS RZ, [RZ] ;  /* 0x00000000fffff984 */ /* 0x000fe20000000800 */
[----:B------:R-:W-:Y:S01]  /*4360*/  @!PT LDS RZ, [RZ] ;  /* 0x00000000fffff984 */ /* 0x000fe20000000800 */
[----:B------:R-:W-:Y:S01]  /*4370*/  @!PT LDS RZ, [RZ] ;  /* 0x00000000fffff984 */ /* 0x000fe20000000800 */
[----:B------:R3:W-:Y:S06]  /*4380*/  MEMBAR.ALL.CTA ;  /* 0x0000000000007992 */ /* 0x0007ec0000008000 */
[----:B---3--:R-:W3:Y:S02]  /*4390*/  FENCE.VIEW.ASYNC.S ;  /* 0x00000000000073c6 */ /* 0x008ee40000000000 */
[----:B---3--:R-:W-:Y:S01]  /*43a0*/  SYNCS.ARRIVE.TRANS64.RED.A1T0 RZ, [UR29], RZ ;  /* 0x000000ffffff79a7 */ /* 0x008fe2000810041d */
[----:B------:R-:W3:Y:S01]  /*43b0*/  SYNCS.PHASECHK.TRANS64.TRYWAIT P0, [UR23+0x200], R0 ;  /* 0x00020000ff0075a7 */ /* 0x000ee20008001117 */
[----:B--2---:R-:W-:Y:S01]  /*43c0*/  LOP3.LUT P2, RZ, R6, 0x1, RZ, 0xc0, !PT ;  /* 0x0000000106ff7812 */ /* 0x004fe2000784c0ff */
[----:B---3--:R-:W-:-:S12]  /*43d0*/  @!P0 BRA `(.L_x_78) ;  /* 0x0000004c002c8947 */ /* 0x008fd80003800000 */
.L_x_198:
[----:B------:R-:W-:Y:S05]  /*43e0*/  BRA.U !UP3, `(.L_x_79) ;  /* 0x000000010bc87547 */ /* 0x000fea000b800000 */
[----:B--2---:R-:W-:Y:S01]  /*43f0*/  IMAD.U32 R0, RZ, RZ, UR22 ;  /* 0x00000016ff007e24 */ /* 0x004fe2000f8e00ff */
[----:B------:R-:W-:-:S04]  /*4400*/  ULEA UR4, UR17, UR18, 0x3 ;  /* 0x0000001211047291 */ /* 0x000fc8000f8e18ff */
[----:B------:R-:W-:-:S05]  /*4410*/  LEA R0, R0, R1, 0x2 ;  /* 0x0000000100007211 */ /* 0x000fca00078e10ff */
[----:B------:R2:W5:Y:S01]  /*4420*/  LDL R4, [R0] ;  /* 0x0000000000047983 */ /* 0x0005620000100800 */
[----:B------:R-:W-:Y:S01]  /*4430*/  UPLOP3.LUT UP2, UPT, UPT, UPT, UPT, 0x40, 0x4 ;  /* 0x000000000004789c */ /* 0x000fe20003f4e870 */
[----:B------:R-:W-:Y:S01]  /*4440*/  UMOV UR15, UR28 ;  /* 0x0000001c000f7c82 */ /* 0x000fe20008000000 */
[----:B------:R-:W-:Y:S01]  /*4450*/  UMOV UR8, UR17 ;  /* 0x0000001100087c82 */ /* 0x000fe20008000000 */
[----:B--2---:R-:W-:-:S04]  /*4460*/  SHF.L.U32 R0, R3, 0x1f, RZ ;  /* 0x0000001f03007819 */ /* 0x004fc800000006ff */
[----:B------:R2:W3:Y:S04]  /*4470*/  SYNCS.PHASECHK.TRANS64.TRYWAIT P1, [UR4], R0 ;  /* 0x00000000ff0075a7 */ /* 0x0004e80008021104 */
.L_x_82:
[----:B------:R-:W-:Y:S01]  /*4480*/  ULEA UR16, UR8, UR18, 0x3 ;  /* 0x0000001208107291 */ /* 0x000fe2000f8e18ff */
[----:B--234-:R-:W-:Y:S11]  /*4490*/  @P1 BRA `(.L_x_80) ;  /* 0x00000000000c1947 */ /* 0x01cff60003800000 */
[----:B------:R-:W-:Y:S04]  /*44a0*/  SHF.L.U32 R5, R3, 0x1f, RZ ;  /* 0x0000001f03057819 */ /* 0x000fe800000006ff */
[----:B------:R-:W3:Y:S02]  /*44b0*/  SYNCS.PHASECHK.TRANS64.TRYWAIT P0, [UR16], R5 ;  /* 0x00000005ff0075a7 */ /* 0x000ee40008001110 */
[----:B---3--:R-:W-:Y:S05]  /*44c0*/  @!P0 BRA `(.L_x_81) ;  /* 0x0000004c00088947 */ /* 0x008fea0003800000 */
.L_x_80:
[----:B------:R-:W-:Y:S01]  /*44d0*/  UISETP.NE.AND UP0, UPT, UR15, URZ, UPT ;  /* 0x000000ff0f00728c */ /* 0x000fe2000bf05270 */
[----:B------:R-:W-:Y:S01]  /*44e0*/  PLOP3.LUT P1, PT, PT, PT, PT, 0x80, 0x8 ;  /* 0x000000000008781c */ /* 0x000fe20003f2f070 */
[----:B------:R-:W-:Y:S02]  /*44f0*/  UIADD3 UR4, UPT, UPT, UR8, 0x1, URZ ;  /* 0x0000000108047890 */ /* 0x000fe4000fffe0ff */
[----:B------:R-:W-:Y:S02]  /*4500*/  ULEA UR10, UR8, UR21, 0x8 ;  /* 0x00000015080a7291 */ /* 0x000fe4000f8e40ff */
[----:B------:R-:W-:Y:S01]  /*4510*/  UISETP.NE.AND UP1, UPT, UR4, 0x1a, UPT ;  /* 0x0000001a0400788c */ /* 0x000fe2000bf25270 */
[----:B------:R-:W-:Y:S01]  /*4520*/  PLOP3.LUT P0, PT, PT, PT, UP0, 0x80, 0x8 ;  /* 0x000000000008781c */ /* 0x000fe20003f0f008 */
[----:B------:R-:W-:Y:S02]  /*4530*/  ULEA UR8, UR8, UR20, 0x8 ;  /* 0x0000001408087291 */ /* 0x000fe4000f8e40ff */
[----:B------:R-:W-:Y:S02]  /*4540*/  USEL UR5, URZ, 0x1, UP1 ;  /* 0x00000001ff057887 */ /* 0x000fe40008800000 */
[----:B------:R-:W-:Y:S02]  /*4550*/  USEL UR17, UR4, URZ, UP1 ;  /* 0x000000ff04117287 */ /* 0x000fe40008800000 */
[----:B------:R-:W-:Y:S02]  /*4560*/  UIADD3 UR12, UPT, UPT, UR10, 0x2, URZ ;  /* 0x000000020a0c7890 */ /* 0x000fe4000fffe0ff */
[----:B------:R-:W-:Y:S01]  /*4570*/  @UP0 ULEA UR4, UR17, UR18, 0x3 ;  /* 0x0000001211040291 */ /* 0x000fe2000f8e18ff */
[----:B------:R-:W-:Y:S01]  /*4580*/  LOP3.LUT R3, R3, UR5, RZ, 0x3c, !PT ;  /* 0x0000000503037c12 */ /* 0x000fe2000f8e3cff */
[----:B------:R-:W-:Y:S02]  /*4590*/  UIADD3 UR6, UPT, UPT, UR8, 0x2, URZ ;  /* 0x0000000208067890 */ /* 0x000fe4000fffe0ff */
[----:B------:R-:W-:Y:S01]  /*45a0*/  UIADD3 UR5, UPT, UPT, UR16, 0xd0, URZ ;  /* 0x000000d010057890 */ /* 0x000fe2000fffe0ff */
[----:B--2---:R-:W-:Y:S01]  /*45b0*/  @P0 SHF.L.U32 R0, R3, 0x1f, RZ ;  /* 0x0000001f03000819 */ /* 0x004fe200000006ff */
[----:B------:R-:W-:Y:S01]  /*45c0*/  UMOV UR11, 0x80004020 ;  /* 0x80004020000b7882 */ /* 0x000fe20000000000 */
[----:B------:R-:W-:Y:S01]  /*45d0*/  UMOV UR9, 0x80004020 ;  /* 0x8000402000097882 */ /* 0x000fe20000000000 */
[----:B------:R-:W-:Y:S01]  /*45e0*/  UMOV UR13, 0x80004020 ;  /* 0x80004020000d7882 */ /* 0x000fe20000000000 */
[----:B------:R4:W2:Y:S01]  /*45f0*/  @P0 SYNCS.PHASECHK.TRANS64.TRYWAIT P1, [UR4], R0 ;  /* 0x00000000ff0005a7 */ /* 0x0008a20008021104 */
[----:B------:R-:W-:Y:S11]  /*4600*/  ELECT P0, URZ, PT ;  /* 0x0000000000ff782f */ /* 0x000ff60003800000 */
[----:B------:R-:W-:Y:S02]  /*4610*/  @!UPT UIADD3 URZ, UPT, UPT, URZ, URZ, URZ ;  /* 0x000000fffffff290 */ /* 0x000fe4000fffe0ff */
[C---:B-----5:R-:W-:Y:S02]  /*4620*/  @P0 R2UR.BROADCAST UR4, R4.reuse ;  /* 0x00000000040402ca */ /* 0x060fe400008e0000 */
[----:B------:R-:W-:Y:S11]  /*4630*/  ELECT P0, URZ, PT ;  /* 0x0000000000ff782f */ /* 0x000ff60003800000 */
[----:B------:R-:W-:Y:S02]  /*4640*/  @!UPT UIADD3 URZ, UPT, UPT, URZ, URZ, URZ ;  /* 0x000000fffffff290 */ /* 0x000fe4000fffe0ff */
[----:B------:R-:W-:Y:S01]  /*4650*/  @P0 R2UR.BROADCAST UR14, R4 ;  /* 0x00000000040e02ca */ /* 0x000fe200008e0000 */
[----:B------:R-:W-:Y:S01]  /*4660*/  UMOV UR7, 0x80004020 ;  /* 0x8000402000077882 */ /* 0x000fe20000000000 */
[----:B------:R3:W-:Y:S01]  /*4670*/  UTCHMMA gdesc[UR8], gdesc[UR10], tmem[UR4], tmem[UR26], idesc[UR27], UP2 ;  /* 0x00ff1a0a080075ea */ /* 0x0007e20009000004 */
[----:B------:R-:W-:Y:S10]  /*4680*/  UPLOP3.LUT UP2, UPT, UPT, UPT, UPT, 0x80, 0x8 ;  /* 0x000000000008789c */ /* 0x000ff40003f4f070 */
[----:B------:R4:W-:Y:S01]  /*4690*/  UTCHMMA gdesc[UR6], gdesc[UR12], tmem[UR14], tmem[UR24], idesc[UR25], UPT ;  /* 0x00ff180c060075ea */ /* 0x0009e2000b80000e */
[----:B------:R4:W-:Y:S01]  /*46a0*/  UTCBAR.MULTICAST [UR5], URZ, UR19 ;  /* 0x000000ff050073e9 */ /* 0x0009e20008000813 */
[----:B---3--:R-:W-:Y:S02]  /*46b0*/  UIADD3 UR4, UPT, UPT, UR15, 0x1, URZ ;  /* 0x000000010f047890 */ /* 0x008fe4000fffe0ff */
[----:B------:R-:W-:Y:S02]  /*46c0*/  UIADD3 UR9, UPT, UPT, UR15, -0x1, URZ ;  /* 0xffffffff0f097890 */ /* 0x000fe4000fffe0ff */
[----:B------:R-:W-:Y:S01]  /*46d0*/  UISETP.GT.U32.AND UP0, UPT, UR4, 0x1, UPT ;  /* 0x000000010400788c */ /* 0x000fe2000bf04070 */
[----:B------:R-:W-:Y:S04]  /*46e0*/  UMOV UR8, UR17 ;  /* 0x0000001100087c82 */ /* 0x000fe80008000000 */
[----:B------:R-:W-:Y:S04]  /*46f0*/  UMOV UR15, UR9 ;  /* 0x00000009000f7c82 */ /* 0x000fe80008000000 */
[----:B------:R-:W-:Y:S05]  /*4700*/  BRA.U UP0, `(.L_x_82) ;  /* 0xfffffffd005c7547 */ /* 0x000fea000b83ffff */
.L_x_79:
[----:B------:R-:W-:Y:S01]  /*4710*/  UIADD3 UR4, UPT, UPT, UR22, 0x1, URZ ;  /* 0x0000000116047890 */ /* 0x000fe2000fffe0ff */
[----:B------:R-:W-:Y:S01]  /*4720*/  LOP3.LUT R8, R8, 0x1, RZ, 0x3c, !PT ;  /* 0x0000000108087812 */ /* 0x000fe200078e3cff */
[----:B----4-:R-:W-:Y:S02]  /*4730*/  UIADD3 UR5, UPT, UPT, UR23, 0x1f0, URZ ;  /* 0x000001f017057890 */ /* 0x010fe4000fffe0ff */
[----:B------:R-:W-:-:S04]  /*4740*/  UISETP.NE.AND UP0, UPT, UR4, 0x2, UPT ;  /* 0x000000020400788c */ /* 0x000fc8000bf05270 */
[----:B------:R-:W-:Y:S02]  /*4750*/  USEL UR6, URZ, 0x1, UP0 ;  /* 0x00000001ff067887 */ /* 0x000fe40008000000 */
[----:B------:R-:W-:Y:S01]  /*4760*/  USEL UR22, UR4, URZ, UP0 ;  /* 0x000000ff04167287 */ /* 0x000fe20008000000 */
[----:B------:R3:W-:Y:S03]  /*4770*/  UTCBAR [UR5], URZ ;  /* 0x000000ff050073e9 */ /* 0x0007e600080000ff */
[----:B------:R-:W-:Y:S01]  /*4780*/  LOP3.LUT R9, R9, UR6, RZ, 0x3c, !PT ;  /* 0x0000000609097c12 */ /* 0x000fe2000f8e3cff */
[----:B------:R-:W-:Y:S07]  /*4790*/  @P2 BRA `(.L_x_83) ;  /* 0xfffffff800d02947 */ /* 0x000fee000383ffff */
[----:B------:R-:W4:Y:S01]  /*47a0*/  S2UR UR6, SR_CgaCtaId ;  /* 0x00000000000679c3 */ /* 0x000f220000008800 */
[----:B------:R-:W-:Y:S01]  /*47b0*/  ELECT P0, URZ, PT ;  /* 0x0000000000ff782f */ /* 0x000fe20003800000 */
[----:B--2---:R-:W-:Y:S01]  /*47c0*/  IMAD.MOV.U32 R0, RZ, RZ, 0x1 ;  /* 0x00000001ff007424 */ /* 0x004fe200078e00ff */
[----:B------:R-:W-:Y:S01]  /*47d0*/  UIADD3 UR18, UPT, UPT, UR18, 0x200, URZ ;  /* 0x0000020012127890 */ /* 0x000fe2000fffe0ff */
[----:B------:R-:W-:Y:S01]  /*47e0*/  SHF.L.U32 R3, R9, 0x1f, RZ ;  /* 0x0000001f09037819 */ /* 0x000fe200000006ff */
[----:B------:R-:W-:-:S03]  /*47f0*/  UMOV UR4, 0x40 ;  /* 0x0000004000047882 */ /* 0x000fc60000000000 */
[----:B------:R-:W-:Y:S01]  /*4800*/  UVIRTCOUNT.DEALLOC.SMPOOL 0x80 ;  /* 0x000000800000784c */ /* 0x000fe20000000000 */
[----:B----4-:R-:W-:Y:S02]  /*4810*/  ULEA UR6, UR6, UR4, 0x18 ;  /* 0x0000000406067291 */ /* 0x010fe4000f8ec0ff */
[----:B------:R-:W-:-:S07]  /*4820*/  ULEA UR4, UR22, UR18, 0x3 ;  /* 0x0000001216047291 */ /* 0x000fce000f8e18ff */
[----:B------:R2:W-:Y:S02]  /*4830*/  @P0 STS.U8 [UR6+0x1c], R0 ;  /* 0x00001c00ff000988 */ /* 0x0005e40008000006 */
[----:B------:R-:W4:Y:S02]  /*4840*/  SYNCS.PHASECHK.TRANS64.TRYWAIT P0, [UR4], R3 ;  /* 0x00000003ff0075a7 */ /* 0x000f240008001104 */
[----:B--2-4-:R-:W-:Y:S05]  /*4850*/  @!P0 BRA `(.L_x_84) ;  /* 0x00000048003c8947 */ /* 0x014fea0003800000 */
.L_x_201:
[----:B------:R-:W-:-:S04]  /*4860*/  UIADD3 UR4, UPT, UPT, UR22, 0x1, URZ ;  /* 0x0000000116047890 */ /* 0x000fc8000fffe0ff */
[----:B------:R-:W-:-:S04]  /*4870*/  UISETP.NE.AND UP0, UPT, UR4, 0x2, UPT ;  /* 0x000000020400788c */ /* 0x000fc8000bf05270 */
[----:B---3--:R-:W-:Y:S02]  /*4880*/  USEL UR5, URZ, 0x1, UP0 ;  /* 0x00000001ff057887 */ /* 0x008fe40008000000 */
[----:B------:R-:W-:-:S04]  /*4890*/  USEL UR4, UR4, URZ, UP0 ;  /* 0x000000ff04047287 */ /* 0x000fc80008000000 */
[----:B------:R-:W-:Y:S01]  /*48a0*/  ULEA UR4, UR4, UR18, 0x3 ;  /* 0x0000001204047291 */ /* 0x000fe2000f8e18ff */
[----:B--2---:R-:W-:-:S04]  /*48b0*/  LOP3.LUT R3, R9, UR5, RZ, 0x3c, !PT ;  /* 0x0000000509037c12 */ /* 0x004fc8000f8e3cff */
[----:B------:R-:W-:-:S04]  /*48c0*/  SHF.L.U32 R3, R3, 0x1f, RZ ;  /* 0x0000001f03037819 */ /* 0x000fc800000006ff */
[----:B------:R-:W2:Y:S02]  /*48d0*/  SYNCS.PHASECHK.TRANS64.TRYWAIT P0, [UR4], R3 ;  /* 0x00000003ff0075a7 */ /* 0x000ea40008001104 */
[----:B--2---:R-:W-:Y:S05]  /*48e0*/  @!P0 BRA `(.L_x_85) ;  /* 0x0000004800308947 */ /* 0x004fea0003800000 */
.L_x_203:
[----:B------:R-:W-:Y:S01]  /*48f0*/  NOP ;  /* 0x0000000000007918 */ /* 0x000fe20000000000 */
[----:B--2---:R-:W2:Y:S01]  /*4900*/  LDS R0, [UR6+0x14] ;  /* 0x00001406ff007984 */ /* 0x004ea20008000800 */
[----:B------:R-:W-:Y:S01]  /*4910*/  LOP3.LUT R3, R2, 0xffff, RZ, 0xc0, !PT ;  /* 0x0000ffff02037812 */ /* 0x000fe200078ec0ff */
[----:B------:R-:W-:-:S03]  /*4920*/  IMAD.MOV.U32 R2, RZ, RZ, 0xffff ;  /* 0x0000ffffff027424 */ /* 0x000fc600078e00ff */
[----:B------:R-:W-:-:S04]  /*4930*/  SHF.R.U32.HI R3, RZ, 0x5, R3 ;  /* 0x00000005ff037819 */ /* 0x000fc80000011603 */
[----:B------:R-:W-:-:S04]  /*4940*/  SHF.L.U32 R2, R2, R3, RZ ;  /* 0x0000000302027219 */ /* 0x000fc800000006ff */
[----:B--2---:R-:W-:-:S04]  /*4950*/  LOP3.LUT R0, R0, R2, RZ, 0xc0, !PT ;  /* 0x0000000200007212 */ /* 0x004fc800078ec0ff */
[----:B------:R-:W-:Y:S01]  /*4960*/  ISETP.NE.AND P0, PT, R0, R2, PT ;  /* 0x000000020000720c */ /* 0x000fe20003f05270 */
[----:B------:R-:W-:-:S05]  /*4970*/  IMAD.MOV.U32 R0, RZ, RZ, 0x1 ;  /* 0x00000001ff007424 */ /* 0x000fca00078e00ff */
[----:B------:R-:W-:-:S07]  /*4980*/  SHF.L.U32 R0, R0, R3, RZ ;  /* 0x0000000300007219 */ /* 0x000fce00000006ff */
[----:B------:R-:W-:Y:S05]  /*4990*/  @P0 BRA `(.L_x_86) ;  /* 0x00000000005c0947 */ /* 0x000fea0003800000 */
[----:B------:R-:W2:Y:S02]  /*49a0*/  LDS R3, [UR6+0x18] ;  /* 0x00001806ff037984 */ /* 0x000ea40008000800 */
[----:B--2---:R-:W-:-:S04]  /*49b0*/  LOP3.LUT R3, R3, R0, RZ, 0xc0, !PT ;  /* 0x0000000003037212 */ /* 0x004fc800078ec0ff */
[----:B------:R-:W-:-:S13]  /*49c0*/  ISETP.NE.AND P0, PT, R3, R0, PT ;  /* 0x000000000300720c */ /* 0x000fda0003f05270 */
[----:B------:R-:W-:Y:S05]  /*49d0*/  @P0 BRA `(.L_x_87) ;  /* 0x0000000000400947 */ /* 0x000fea0003800000 */
[----:B------:R-:W-:Y:S01]  /*49e0*/  R2UR UR4, R2 ;  /* 0x00000000020472ca */ /* 0x000fe200000e0000 */
[----:B------:R-:W2:Y:S01]  /*49f0*/  S2R R3, SR_LANEID ;  /* 0x0000000000037919 */ /* 0x000ea20000000000 */
[----:B------:R-:W-:-:S04]  /*4a00*/  LOP3.LUT R0, RZ, R0, RZ, 0x33, !PT ;  /* 0x00000000ff007212 */ /* 0x000fc800078e33ff */
[----:B------:R-:W3:Y:S07]  /*4a10*/  REDUX UR7, R0 ;  /* 0x00000000000773c4 */ /* 0x000eee0000000000 */
[----:B------:R-:W-:-:S03]  /*4a20*/  ULOP3.LUT UR5, URZ, UR4, URZ, 0x33, !UPT ;  /* 0x00000004ff057292 */ /* 0x000fc6000f8e33ff */
[----:B------:R-:W-:Y:S02]  /*4a30*/  VOTEU.ANY UR4, UPT, PT ;  /* 0x0000000000047886 */ /* 0x000fe400038e0100 */
[----:B------:R-:W-:Y:S01]  /*4a40*/  UFLO.U32 UR4, UR4 ;  /* 0x00000004000472bd */ /* 0x000fe200080e0000 */
[----:B------:R-:W-:-:S04]  /*4a50*/  IMAD.U32 R2, RZ, RZ, UR5 ;  /* 0x00000005ff027e24 */ /* 0x000fc8000f8e00ff */
[----:B------:R-:W4:Y:S02]  /*4a60*/  REDUX UR8, R2 ;  /* 0x00000000020873c4 */ /* 0x000f240000000000 */
[----:B------:R1:W-:Y:S01]  /*4a70*/  UTCATOMSWS.AND URZ, UR5 ;  /* 0x0000000500ff79e3 */ /* 0x0003e20008000000 */
[----:B---3--:R-:W-:Y:S01]  /*4a80*/  IMAD.U32 R0, RZ, RZ, UR7 ;  /* 0x00000007ff007e24 */ /* 0x008fe2000f8e00ff */
[----:B--2---:R-:W-:Y:S01]  /*4a90*/  ISETP.EQ.U32.AND P0, PT, R3, UR4, PT ;  /* 0x0000000403007c0c */ /* 0x004fe2000bf02070 */
[----:B----4-:R-:W-:-:S12]  /*4aa0*/  IMAD.U32 R2, RZ, RZ, UR8 ;  /* 0x00000008ff027e24 */ /* 0x010fd8000f8e00ff */
[----:B------:R2:W-:Y:S04]  /*4ab0*/  @P0 ATOMS.AND RZ, [UR6+0x14], R2 ;  /* 0x00001402ffff098c */ /* 0x0005e8000a800006 */
[----:B------:R2:W-:Y:S01]  /*4ac0*/  @P0 ATOMS.AND RZ, [UR6+0x18], R0 ;  /* 0x00001800ffff098c */ /* 0x0005e2000a800006 */
[----:B-1----:R-:W-:Y:S05]  /*4ad0*/  BRA `(.L_x_88) ;  /* 0x0000000000147947 */ /* 0x002fea0003800000 */
.L_x_87:
[----:B------:R-:W-:Y:S02]  /*4ae0*/  MOV R2, 0x4b00 ;  /* 0x00004b0000027802 */ /* 0x000fe40000000f00 */
[----:B-1---5:R-:W-:Y:S05]  /*4af0*/  CALL.REL.NOINC `($__internal_0_$__cuda_sm10x_tcgen05_guardrail_trap_col_being_dealloced_not_returned_by_alloc) ;  /* 0x0000004800a87944 */ /* 0x022fea0003c00000 */
[----:B------:R-:W-:Y:S05]  /*4b00*/  BRA `(.L_x_88) ;  /* 0x0000000000087947 */ /* 0x000fea0003800000 */
.L_x_86:
[----:B------:R-:W-:Y:S02]  /*4b10*/  MOV R2, 0x4b30 ;  /* 0x00004b3000027802 */ /* 0x000fe40000000f00 */
[----:B-1---5:R-:W-:Y:S05]  /*4b20*/  CALL.REL.NOINC `($__internal_2_$__cuda_sm10x_tcgen05_guardrail_trap_unallocated_columns_being_dealloced) ;  /* 0x0000004800b47944 */ /* 0x022fea0003c00000 */
.L_x_88:
[----:B------:R-:W-:Y:S01]  /*4b30*/  NOP ;  /* 0x0000000000007918 */ /* 0x000fe20000000000 */
[----:B------:R-:W-:Y:S05]  /*4b40*/  EXIT ;  /* 0x000000000000794d */ /* 0x000fea0003800000 */
.L_x_72:
[----:B------:R-:W-:-:S09]  /*4b50*/  UISETP.NE.OR UP0, UPT, UR18, 0x3, !UP3 ;  /* 0x000000031200788c */ /* 0x000fd2000df05670 */
[----:B------:R-:W-:Y:S05]  /*4b60*/  BRA.U UP0, `(.L_x_89) ;  /* 0x0000001100487547 */ /* 0x000fea000b800000 */
[----:B------:R-:W2:Y:S01]  /*4b70*/  LDCU.64 UR4, c[0x0][0x888] ;  /* 0x00011100ff0477ac */ /* 0x000ea20008000a00 */
[----:B------:R-:W3:Y:S01]  /*4b80*/  S2UR UR6, SR_CgaCtaId ;  /* 0x00000000000679c3 */ /* 0x000ee20000008800 */
[----:B------:R-:W-:Y:S01]  /*4b90*/  HFMA2 R9, -RZ, RZ, 0, 5.9604644775390625e-08 ;  /* 0x00000001ff097431 */ /* 0x000fe200000001ff */
[----:B------:R-:W-:Y:S01]  /*4ba0*/  MOV R8, RZ ;  /* 0x000000ff00087202 */ /* 0x000fe20000000f00 */
[----:B------:R-:W4:Y:S01]  /*4bb0*/  LDCU UR36, c[0x0][0x370] ;  /* 0x00006e00ff2477ac */ /* 0x000f220008000800 */
[----:B------:R-:W-:Y:S01]  /*4bc0*/  HFMA2 R3, -RZ, RZ, 0, 0.00048828125 ;  /* 0x00001000ff037431 */ /* 0x000fe200000001ff */
[----:B------:R-:W1:Y:S03]  /*4bd0*/  LDCU.128 UR32, c[0x0][0xb10] ;  /* 0x00016200ff2077ac */ /* 0x000e660008000c00 */
[----:B------:R-:W4:Y:S01]  /*4be0*/  LDC.64 R10, c[0x0][0x348] ;  /* 0x0000d200ff0a7b82 */ /* 0x000f220000000a00 */
[----:B------:R-:W1:Y:S01]  /*4bf0*/  LDCU UR27, c[0x0][0x374] ;  /* 0x00006e80ff1b77ac */ /* 0x000e620008000800 */
[----:B------:R-:W4:Y:S01]  /*4c00*/  LDCU.64 UR28, c[0x0][0x890] ;  /* 0x00011200ff1c77ac */ /* 0x000f220008000a00 */
[----:B------:R-:W4:Y:S01]  /*4c10*/  LDCU UR18, c[0x0][0xb0c] ;  /* 0x00016180ff1277ac */ /* 0x000f220008000800 */
[----:B--2---:R-:W-:Y:S01]  /*4c20*/  UISETP.NE.U32.AND UP0, UPT, UR4, URZ, UPT ;  /* 0x000000ff0400728c */ /* 0x004fe2000bf05070 */
[----:B------:R-:W2:Y:S01]  /*4c30*/  LDCU UR46, c[0x0][0xb20] ;  /* 0x00016400ff2e77ac */ /* 0x000ea20008000800 */
[----:B------:R-:W2:Y:S01]  /*4c40*/  LDCU UR4, c[0x0][0xb30] ;  /* 0x00016600ff0477ac */ /* 0x000ea20008000800 */
[----:B------:R-:W2:Y:S01]  /*4c50*/  LDCU.128 UR40, c[0x0][0x980] ;  /* 0x00013000ff2877ac */ /* 0x000ea20008000c00 */
[----:B------:R-:W-:Y:S01]  /*4c60*/  UMOV UR24, 0x400 ;  /* 0x0000040000187882 */ /* 0x000fe20000000000 */
[----:B-1----:R-:W-:-:S02]  /*4c70*/  UIMAD.WIDE.U32 UR8, UR27, UR35, URZ ;  /* 0x000000231b0872a5 */ /* 0x002fc4000f8e00ff */
[----:B---3--:R-:W-:Y:S02]  /*4c80*/  ULEA UR24, UR6, UR24, 0x18 ;  /* 0x0000001806187291 */ /* 0x008fe4000f8ec0ff */
[----:B----4-:R-:W-:Y:S02]  /*4c90*/  UIMAD.WIDE.U32 UR6, UR36, UR32, URZ ;  /* 0x00000020240672a5 */ /* 0x010fe4000f8e00ff */
[----:B------:R-:W-:Y:S02]  /*4ca0*/  UISETP.NE.AND.EX UP5, UPT, UR5, URZ, UPT, UP0 ;  /* 0x000000ff0500728c */ /* 0x000fe4000bfa5300 */
[----:B------:R-:W-:Y:S02]  /*4cb0*/  UISETP.NE.U32.AND UP6, UPT, UR28, URZ, UPT ;  /* 0x000000ff1c00728c */ /* 0x000fe4000bfc5070 */
[----:B------:R-:W-:Y:S02]  /*4cc0*/  UIADD3 UR37, UPT, UPT, UR24, 0x1e8, URZ ;  /* 0x000001e818257890 */ /* 0x000fe4000fffe0ff */
[----:B------:R-:W-:-:S02]  /*4cd0*/  UISETP.NE.AND UP0, UPT, UR39, 0x1, UPT ;  /* 0x000000012700788c */ /* 0x000fc4000bf05270 */
[----:B------:R-:W-:Y:S01]  /*4ce0*/  UISETP.NE.AND UP0, UPT, UR18, 0x1, UPT ;  /* 0x000000011200788c */ /* 0x000fe2000bf05270 */
[----:B------:R-:W-:Y:S01]  /*4cf0*/  UMOV UR6, UR7 ;  /* 0x0000000700067c82 */ /* 0x000fe20008000000 */
[----:B------:R-:W-:Y:S01]  /*4d00*/  UMOV UR38, UR9 ;  /* 0x0000000900267c82 */ /* 0x000fe20008000000 */
[----:B------:R-:W-:Y:S02]  /*4d10*/  USEL UR45, URZ, 0x1, UP4 ;  /* 0x00000001ff2d7887 */ /* 0x000fe4000a000000 */
[----:B------:R-:W-:Y:S02]  /*4d20*/  UISETP.GE.AND UP2, UPT, UR39, 0x1, UPT ;  /* 0x000000012700788c */ /* 0x000fe4000bf46270 */
[----:B------:R-:W-:Y:S01]  /*4d30*/  UISETP.NE.AND UP0, UPT, UR34, 0x1, UPT ;  /* 0x000000012200788c */ /* 0x000fe2000bf05270 */
[----:B------:R-:W-:Y:S01]  /*4d40*/  UMOV UR25, URZ ;  /* 0x000000ff00197c82 */ /* 0x000fe20008000000 */
[----:B------:R-:W-:Y:S01]  /*4d50*/  UPLOP3.LUT UP4, UPT, UPT, UPT, UPT, 0x40, 0x4 ;  /* 0x000000000004789c */ /* 0x000fe20003f8e870 */
[----:B------:R-:W1:Y:S01]  /*4d60*/  LDCU.64 UR16, c[0x0][0xb28] ;  /* 0x00016500ff1077ac */ /* 0x000e620008000a00 */
[----:B------:R-:W3:Y:S01]  /*4d70*/  LDCU.64 UR30, c[0x0][0x990] ;  /* 0x00013200ff1e77ac */ /* 0x000ee20008000a00 */
[----:B------:R-:W-:-:S02]  /*4d80*/  UISETP.NE.AND.EX UP6, UPT, UR29, URZ, UPT, UP6 ;  /* 0x000000ff1d00728c */ /* 0x000fc4000bfc5360 */
[----:B------:R-:W-:Y:S02]  /*4d90*/  UPRMT UR37, URZ, 0x654, UR37 ;  /* 0x00000654ff257896 */ /* 0x000fe40008000025 */
[----:B------:R-:W-:Y:S02]  /*4da0*/  USHF.R.U32.HI UR44, URZ, UR33, UR6 ;  /* 0x00000021ff2c7299 */ /* 0x000fe40008011606 */
[----:B--2---:R-:W-:Y:S02]  /*4db0*/  USHF.R.U32.HI UR38, URZ, UR46, UR38 ;  /* 0x0000002eff267299 */ /* 0x004fe40008011626 */
[----:B------:R-:W-:Y:S02]  /*4dc0*/  UISETP.NE.AND UP3, UPT, UR4, 0x1, UPT ;  /* 0x000000010400788c */ /* 0x000fe4000bf65270 */
[----:B------:R-:W-:Y:S02]  /*4dd0*/  UISETP.NE.AND UP2, UPT, UR40, 0x1, UPT ;  /* 0x000000012800788c */ /* 0x000fe4000bf45270 */
[----:B------:R-:W-:-:S11]  /*4de0*/  UISETP.NE.AND UP0, UPT, UR43, 0x1, UPT ;  /* 0x000000012b00788c */ /* 0x000fd6000bf05270 */
.L_x_98:
[----:B------:R-:W-:Y:S04]  /*4df0*/  SHF.L.U32 R2, R8, 0x1f, RZ ;  /* 0x0000001f08027819 */ /* 0x000fe800000006ff */
[----:B--2---:R-:W2:Y:S02]  /*4e00*/  SYNCS.PHASECHK.TRANS64.TRYWAIT P0, [UR24+0x1e0], R2 ;  /* 0x0001e002ff0075a7 */ /* 0x004ea40008001118 */
[----:B--2---:R-:W-:Y:S05]  /*4e10*/  @!P0 BRA `(.L_x_90) ;  /* 0x0000004000fc8947 */ /* 0x004fea0003800000 */
.L_x_205:
[----:B------:R-:W4:Y:S01]  /*4e20*/  LDS.128 R4, [UR24+0x220] ;  /* 0x00022018ff047984 */ /* 0x000f220008000c00 */
[----:B------:R-:W-:Y:S01]  /*4e30*/  UISETP.GE.AND UP0, UPT, UR39, 0x1, UPT ;  /* 0x000000012700788c */ /* 0x000fe2000bf06270 */
[----:B------:R-:W-:Y:S01]  /*4e40*/  @!PT LDS RZ, [RZ] ;  /* 0x00000000fffff984 */ /* 0x000fe20000000800 */
[----:B------:R-:W-:Y:S01]  /*4e50*/  @!PT LDS RZ, [RZ] ;  /* 0x00000000fffff984 */ /* 0x000fe20000000800 */
[----:B------:R-:W-:Y:S01]  /*4e60*/  @!PT LDS RZ, [RZ] ;  /* 0x00000000fffff984 */ /* 0x000fe20000000800 */
[----:B------:R-:W-:Y:S01]  /*4e70*/  @!PT LDS RZ, [RZ] ;  /* 0x00000000fffff984 */ /* 0x000fe20000000800 */
[----:B------:R1:W-:Y:S06]  /*4e80*/  MEMBAR.ALL.CTA ;  /* 0x0000000000007992 */ /* 0x0003ec0000008000 */
[----:B-1----:R-:W1:Y:S02]  /*4e90*/  FENCE.VIEW.ASYNC.S ;  /* 0x00000000000073c6 */ /* 0x002e640000000000 */
[----:B-1----:R-:W-:Y:S01]  /*4ea0*/  SYNCS.ARRIVE.TRANS64.RED.A1T0 RZ, [UR37], RZ ;  /* 0x000000ffffff79a7 */ /* 0x002fe20008100425 */
[----:B----4-:R-:W-:Y:S11]  /*4eb0*/  LOP3.LUT P0, RZ, R6, 0x1, RZ, 0xc0, !PT ;  /* 0x0000000106ff7812 */ /* 0x010ff6000780c0ff */
[----:B------:R-:W-:Y:S02]  /*4ec0*/  @!UPT UIADD3 URZ, UPT, UPT, URZ, URZ, URZ ;  /* 0x000000fffffff290 */ /* 0x000fe4000fffe0ff */
[----:B------:R-:W-:Y:S01]  /*4ed0*/  VOTEU.ANY UP2, P0 ;  /* 0x0000000000ff7886 */ /* 0x000fe20000040100 */
[----:B------:R-:W-:Y:S11]  /*4ee0*/  PLOP3.LUT P0, PT, PT, PT, UP2, 0x80, 0x8 ;  /* 0x000000000008781c */ /* 0x000ff60003f0f028 */
[----:B------:R-:W-:Y:S02]  /*4ef0*/  @!UPT UIADD3 URZ, UPT, UPT, URZ, URZ, URZ ;  /* 0x000000fffffff290 */ /* 0x000fe4000fffe0ff */
[----:B--2---:R-:W-:Y:S02]  /*4f00*/  @P0 MOV R2, R4 ;  /* 0x0000000400020202 */ /* 0x004fe40000000f00 */
[----:B------:R-:W-:Y:S02]  /*4f10*/  @P0 LOP3.LUT R0, R5, 0xffff, RZ, 0xc0, !PT ;  /* 0x0000ffff05000812 */ /* 0x000fe400078ec0ff */
[----:B------:R-:W-:Y:S02]  /*4f20*/  @P0 R2UR UR5, R2 ;  /* 0x00000000020502ca */ /* 0x000fe400000e0000 */
[----:B------:R-:W-:Y:S11]  /*4f30*/  @P0 R2UR UR4, R0 ;  /* 0x00000000000402ca */ /* 0x000ff600000e0000 */
[----:B------:R-:W-:Y:S02]  /*4f40*/  @UP2 UMOV UR15, UR5 ;  /* 0x00000005000f2c82 */ /* 0x000fe40008000000 */
[----:B------:R-:W-:Y:S01]  /*4f50*/  @UP2 UMOV UR14, UR4 ;  /* 0x00000004000e2c82 */ /* 0x000fe20008000000 */
[----:B------:R-:W-:Y:S05]  /*4f60*/  BRA.U !UP0, `(.L_x_91) ;  /* 0x0000000108c07547 */ /* 0x000fea000b800000 */
[----:B------:R-:W-:Y:S02]  /*4f70*/  UIMAD.WIDE.U32 UR8, UR14, UR35, URZ ;  /* 0x000000230e0872a5 */ /* 0x000fe4000f8e00ff */
[----:B------:R-:W-:Y:S02]  /*4f80*/  UP2UR UR19, UPR, URZ, 0x4 ;  /* 0x00000004ff137883 */ /* 0x000fe40008000000 */
[----:B------:R-:W-:Y:S02]  /*4f90*/  UISETP.NE.AND UP2, UPT, UR34, 0x1, UPT ;  /* 0x000000012200788c */ /* 0x000fe4000bf45270 */
[----:B------:R-:W-:Y:S02]  /*4fa0*/  UIMAD.WIDE.U32 UR10, UR15, UR32, URZ ;  /* 0x000000200f0a72a5 */ /* 0x000fe4000f8e00ff */
[----:B------:R-:W-:Y:S02]  /*4fb0*/  USEL UR4, UR27, UR38, !UP2 ;  /* 0x000000261b047287 */ /* 0x000fe4000d000000 */
[----:B------:R-:W-:Y:S02]  /*4fc0*/  UISETP.NE.AND UP0, UPT, UR18, 0x1, UPT ;  /* 0x000000011200788c */ /* 0x000fe4000bf05270 */
[----:B------:R-:W-:Y:S02]  /*4fd0*/  UP2UR UR22, UPR, URZ, 0x2 ;  /* 0x00000002ff167883 */ /* 0x000fe40008000000 */
[----:B------:R-:W-:Y:S02]  /*4fe0*/  UISETP.NE.AND UP1, UPT, UR39, 0x1, UPT ;  /* 0x000000012700788c */ /* 0x000fe4000bf25270 */
[----:B------:R-:W-:Y:S02]  /*4ff0*/  UIMAD.WIDE.U32 UR12, UR4, UR16, URZ ;  /* 0x00000010040c72a5 */ /* 0x000fe4000f8e00ff */
[----:B------:R-:W-:Y:S01]  /*5000*/  USEL UR7, UR36, UR44, !UP0 ;  /* 0x0000002c24077287 */ /* 0x000fe2000c000000 */
[----:B------:R-:W-:Y:S02]  /*5010*/  UMOV UR5, UR9 ;  /* 0x0000000900057c82 */ /* 0x000fe40008000000 */
[----:B------:R-:W-:Y:S02]  /*5020*/  USHF.R.U32.HI UR6, URZ, UR46, UR5 ;  /* 0x0000002eff067299 */ /* 0x000fe40008011605 */
[----:B------:R-:W-:Y:S02]  /*5030*/  UIMAD.WIDE.U32 UR20, UR7, UR16, URZ ;  /* 0x00000010071472a5 */ /* 0x000fe4000f8e00ff */
[----:B------:R-:W-:Y:S02]  /*5040*/  USEL UR6, UR14, UR6, !UP2 ;  /* 0x000000060e067287 */ /* 0x000fe4000d000000 */
[----:B------:R-:W-:Y:S01]  /*5050*/  UISETP.NE.AND UP2, UPT, UR19, URZ, UPT ;  /* 0x000000ff1300728c */ /* 0x000fe2000bf45270 */
[----:B------:R-:W-:Y:S01]  /*5060*/  UMOV UR5, UR11 ;  /* 0x0000000b00057c82 */ /* 0x000fe20008000000 */
[----:B------:R-:W-:Y:S02]  /*5070*/  UIMAD.WIDE.U32 UR10, UR6, UR16, URZ ;  /* 0x00000010060a72a5 */ /* 0x000fe4000f8e00ff */
[----:B------:R-:W-:Y:S03]  /*5080*/  USHF.R.U32.HI UR8, URZ, UR33, UR5 ;  /* 0x00000021ff087299 */ /* 0x000fe60008011605 */
[----:B------:R-:W-:Y:S02]  /*5090*/  UMOV UR5, UR13 ;  /* 0x0000000d00057c82 */ /* 0x000fe40008000000 */
[----:B------:R-:W-:Y:S03]  /*50a0*/  @UP1 USHF.R.U32.HI UR4, URZ, UR17, UR5 ;  /* 0x00000011ff041299 */ /* 0x000fe60008011605 */
[----:B------:R-:W-:Y:S01]  /*50b0*/  UMOV UR5, UR21 ;  /* 0x0000001500057c82 */ /* 0x000fe20008000000 */
[----:B------:R-:W-:Y:S02]  /*50c0*/  UIMAD UR4, UR39, UR4, URZ ;  /* 0x00000004270472a4 */ /* 0x000fe4000f8e02ff */
[----:B------:R-:W-:Y:S02]  /*50d0*/  @UP1 USHF.R.U32.HI UR7, URZ, UR17, UR5 ;  /* 0x00000011ff071299 */ /* 0x000fe40008011605 */
[----:B------:R-:W-:Y:S02]  /*50e0*/  USEL UR5, UR15, UR8, !UP0 ;  /* 0x000000080f057287 */ /* 0x000fe4000c000000 */
[----:B------:R-:W-:Y:S02]  /*50f0*/  UIMAD UR8, UR39, UR7, URZ ;  /* 0x00000007270872a4 */ /* 0x000fe4000f8e02ff */
[----:B------:R-:W-:Y:S03]  /*5100*/  UISETP.GE.AND UP0, UPT, UR6, UR4, UPT ;  /* 0x000000040600728c */ /* 0x000fe6000bf06270 */
[----:B------:R-:W-:Y:S01]  /*5110*/  UMOV UR4, UR11 ;  /* 0x0000000b00047c82 */ /* 0x000fe20008000000 */
[----:B------:R-:W-:Y:S02]  /*5120*/  UISETP.GE.OR UP0, UPT, UR5, UR8, UP0 ;  /* 0x000000080500728c */ /* 0x000fe40008706670 */
[----:B------:R-:W-:Y:S02]  /*5130*/  USHF.R.U32.HI UR4, URZ, UR17, UR4 ;  /* 0x00000011ff047299 */ /* 0x000fe40008011604 */
[----:B------:R-:W-:Y:S02]  /*5140*/  UIMAD.WIDE.U32 UR8, UR5, UR16, URZ ;  /* 0x00000010050872a5 */ /* 0x000fe4000f8e00ff */
[----:B------:R-:W-:Y:S04]  /*5150*/  USEL UR10, UR6, UR4, !UP1 ;  /* 0x00000004060a7287 */ /* 0x000fe8000c800000 */
[----:B------:R-:W-:Y:S01]  /*5160*/  UIADD3 UR11, UPT, UPT, -UR10, URZ, URZ ;  /* 0x000000ff0a0b7290 */ /* 0x000fe2000fffe1ff */
[----:B------:R-:W-:Y:S02]  /*5170*/  @!UP0 UMOV UR4, UR9 ;  /* 0x0000000900048c82 */ /* 0x000fe40008000000 */
[----:B------:R-:W-:Y:S02]  /*5180*/  @!UP0 USHF.R.U32.HI UR4, URZ, UR17, UR4 ;  /* 0x00000011ff048299 */ /* 0x000fe40008011604 */
[----:B------:R-:W-:Y:S02]  /*5190*/  UIMAD UR8, UR39, UR11, UR6 ;  /* 0x0000000b270872a4 */ /* 0x000fe4000f8e0206 */
[----:B------:R-:W-:Y:S02]  /*51a0*/  @!UP0 USEL UR4, UR5, UR4, !UP1 ;  /* 0x0000000405048287 */ /* 0x000fe4000c800000 */
[----:B------:R-:W-:Y:S02]  /*51b0*/  UISETP.NE.AND UP1, UPT, UR22, URZ, UPT ;  /* 0x000000ff1600728c */ /* 0x000fe4000bf25270 */
[----:B------:R-:W-:Y:S02]  /*51c0*/  @!UP0 UIMAD UR8, UR7, UR8, UR4 ;  /* 0x00000008070882a4 */ /* 0x000fe4000f8e0204 */
[----:B------:R-:W-:Y:S02]  /*51d0*/  @!UP0 UIADD3 UR9, UPT, UPT, UR10, -UR4, URZ ;  /* 0x800000040a098290 */ /* 0x000fe4000fffe0ff */
[----:B------:R-:W-:Y:S02]  /*51e0*/  UIADD3 UR4, UPT, UPT, -UR5, URZ, URZ ;  /* 0x000000ff05047290 */ /* 0x000fe4000fffe1ff */
[----:B------:R-:W-:Y:S02]  /*51f0*/  UIADD3 UR7, UPT, UPT, -UR6, URZ, URZ ;  /* 0x000000ff06077290 */ /* 0x000fe4000fffe1ff */
[----:B------:R-:W-:Y:S02]  /*5200*/  @!UP0 UIMAD UR6, UR9, UR39, UR5 ;  /* 0x00000027090682a4 */ /* 0x000fe4000f8e0205 */
[----:B------:R-:W-:Y:S02]  /*5210*/  UIMAD UR15, UR18, UR4, UR15 ;  /* 0x00000004120f72a4 */ /* 0x000fe4000f8e020f */
[----:B------:R-:W-:Y:S01]  /*5220*/  UIMAD UR4, UR34, UR7, UR14 ;  /* 0x00000007220472a4 */ /* 0x000fe2000f8e020e */
[----:B------:R-:W-:Y:S02]  /*5230*/  @!UP0 UMOV UR5, UR8 ;  /* 0x0000000800058c82 */ /* 0x000fe40008000000 */
[----:B------:R-:W-:Y:S02]  /*5240*/  UIMAD UR15, UR5, UR18, UR15 ;  /* 0x00000012050f72a4 */ /* 0x000fe4000f8e020f */
[----:B------:R-:W-:Y:S11]  /*5250*/  UIMAD UR14, UR6, UR34, UR4 ;  /* 0x00000022060e72a4 */ /* 0x000ff6000f8e0204 */
[----:B------:R-:W-:Y:S01]  /*5260*/  @!UPT UIADD3 URZ, UPT, UPT, URZ, URZ, URZ ;  /* 0x000000fffffff290 */ /* 0x000fe2000fffe0ff */
.L_x_91:
[----:B------:R-:W1:Y:S01]  /*5270*/  @!UP3 LDCU.128 UR20, c[0x0][0xb10] ;  /* 0x00016200ff14b7ac */ /* 0x000e620008000c00 */
[----:B------:R-:W-:Y:S04]  /*5280*/  ISETP.NE.U32.AND P1, PT, RZ, UR28, PT ;  /* 0x0000001cff007c0c */ /* 0x000fe8000bf25070 */
[----:B------:R-:W-:Y:S01]  /*5290*/  ISETP.NE.AND.EX P1, PT, RZ, UR29, PT, P1 ;  /* 0x0000001dff007c0c */ /* 0x000fe2000bf25310 */
[----:B------:R-:W2:Y:S01]  /*52a0*/  @!UP3 LDCU UR5, c[0x0][0xb0c] ;  /* 0x00016180ff05b7ac */ /* 0x000ea20008000800 */
[----:B------:R-:W-:Y:S02]  /*52b0*/  USHF.L.U32 UR10, UR26, 0x6, URZ ;  /* 0x000000061a0a7899 */ /* 0x000fe400080006ff */
[----:B-1----:R-:W-:Y:S07]  /*52c0*/  UIMAD.WIDE.U32 UR6, UR15, UR20, URZ ;  /* 0x000000140f0672a5 */ /* 0x002fee000f8e00ff */
[----:B------:R-:W-:Y:S01]  /*52d0*/  @!UP3 UMOV UR4, UR7 ;  /* 0x000000070004bc82 */ /* 0x000fe20008000000 */
[----:B--2---:R-:W-:Y:S02]  /*52e0*/  @!UP3 UISETP.NE.AND UP0, UPT, UR5, 0x1, UPT ;  /* 0x000000010500b88c */ /* 0x004fe4000bf05270 */
[----:B------:R-:W-:Y:S02]  /*52f0*/  @!UP3 USHF.R.U32.HI UR4, URZ, UR21, UR4 ;  /* 0x00000015ff04b299 */ /* 0x000fe40008011604 */
[----:B------:R-:W-:Y:S02]  /*5300*/  UIMAD.WIDE.U32 UR6, UR14, UR23, URZ ;  /* 0x000000170e0672a5 */ /* 0x000fe4000f8e00ff */
[----:B------:R-:W-:Y:S02]  /*5310*/  @!UP3 USEL UR8, UR15, UR4, !UP0 ;  /* 0x000000040f08b287 */ /* 0x000fe4000c000000 */
[----:B------:R-:W-:Y:S03]  /*5320*/  @!UP3 UISETP.NE.AND UP0, UPT, UR22, 0x1, UPT ;  /* 0x000000011600b88c */ /* 0x000fe6000bf05270 */
[----:B------:R-:W-:Y:S02]  /*5330*/  @!UP3 UMOV UR6, UR7 ;  /* 0x000000070006bc82 */ /* 0x000fe40008000000 */
[----:B------:R-:W1:Y:S02]  /*5340*/  @!UP3 LDCU UR4, c[0x0][0xb20] ;  /* 0x00016400ff04b7ac */ /* 0x000e640008000800 */
[----:B-1----:R-:W-:Y:S04]  /*5350*/  @!UP3 USHF.R.U32.HI UR6, URZ, UR4, UR6 ;  /* 0x00000004ff06b299 */ /* 0x002fe80008011606 */
[----:B------:R-:W-:Y:S04]  /*5360*/  @!UP3 USEL UR6, UR14, UR6, !UP0 ;  /* 0x000000060e06b287 */ /* 0x000fe8000c000000 */
[----:B------:R-:W-:Y:S02]  /*5370*/  @!UP3 UIADD3 UR4, UPT, UPT, -UR8, UR6, URZ ;  /* 0x000000060804b290 */ /* 0x000fe4000fffe1ff */
[----:B------:R-:W-:Y:S02]  /*5380*/  @!UP3 UIADD3 UR6, UPT, UPT, UR8, -UR6, URZ ;  /* 0x800000060806b290 */ /* 0x000fe4000fffe0ff */
[----:B------:R-:W-:Y:S02]  /*5390*/  @!UP3 UIMAD UR15, UR4, UR5, UR15 ;  /* 0x00000005040fb2a4 */ /* 0x000fe4000f8e020f */
[----:B------:R-:W-:Y:S01]  /*53a0*/  @!UP3 UIMAD UR14, UR6, UR22, UR14 ;  /* 0x00000016060eb2a4 */ /* 0x000fe2000f8e020e */
[----:B------:R-:W-:Y:S11]  /*53b0*/  BRA.U UP4, `(.L_x_92) ;  /* 0x0000000104107547 */ /* 0x000ff6000b800000 */
[----:B------:R-:W-:Y:S04]  /*53c0*/  MOV R2, UR45 ;  /* 0x0000002d00027c02 */ /* 0x000fe80008000f00 */
[----:B------:R-:W-:Y:S04]  /*53d0*/  SHF.L.U32 R2, R2, 0x1f, RZ ;  /* 0x0000001f02027819 */ /* 0x000fe800000006ff */
[----:B------:R-:W1:Y:S02]  /*53e0*/  SYNCS.PHASECHK.TRANS64.TRYWAIT P2, [UR24+0x1d8], R2 ;  /* 0x0001d802ff0075a7 */ /* 0x000e640008041118 */
[----:B-1----:R-:W-:Y:S05]  /*53f0*/  @!P2 BRA `(.L_x_93) ;  /* 0x0000003c009ca947 */ /* 0x002fea0003800000 */
.L_x_92:
[----:B------:R-:W-:Y:S05]  /*5400*/  BRA.U !UP6, `(.L_x_94) ;  /* 0x000000010e387547 */ /* 0x000fea000b800000 */
[----:B------:R-:W-:Y:S01]  /*5410*/  UPLOP3.LUT UP1, UPT, UPT, UPT, UP5, 0x80, 0x8 ;  /* 0x000000000008789c */ /* 0x000fe20003f2f050 */
[----:B-1----:R-:W-:Y:S01]  /*5420*/  HFMA2 R0, -RZ, RZ, 0, 5.9604644775390625e-08 ;  /* 0x00000001ff007431 */ /* 0x002fe200000001ff */
[----:B------:R-:W1:Y:S01]  /*5430*/  LDCU.64 UR8, c[0x0][0x358] ;  /* 0x00006b00ff0877ac */ /* 0x000e620008000a00 */
[----:B------:R-:W-:Y:S03]  /*5440*/  IMAD.MOV.U32 R48, RZ, RZ, 0x1 ;  /* 0x00000001ff307424 */ /* 0x000fe600078e00ff */
[----:B------:R-:W-:Y:S05]  /*5450*/  PLOP3.LUT P2, PT, PT, PT, UP1, 0x80, 0x8 ;  /* 0x000000000008781c */ /* 0x000fea0003f4f018 */
[----:B------:R-:W2:Y:S01]  /*5460*/  @UP1 LDCU.64 UR4, c[0x0][0x888] ;  /* 0x00011100ff0417ac */ /* 0x000ea20008000a00 */
[----:B------:R-:W-:Y:S07]  /*5470*/  @UP1 UIMAD UR6, UR52, UR28, URZ ;  /* 0x0000001c340612a4 */ /* 0x000fee000f8e02ff */
[----:B------:R-:W-:Y:S01]  /*5480*/  @!P2 PRMT R48, R0, 0x7610, R48 ;  /* 0x000076100030a816 */ /* 0x000fe20000000030 */
[----:B--2---:R-:W-:Y:S06]  /*5490*/  @UP1 UIMAD.WIDE UR4, UR6, 0x4, UR4 ;  /* 0x00000004060418a5 */ /* 0x004fec000f8e0204 */
[----:B-----5:R-:W-:Y:S01]  /*54a0*/  IMAD.U32 R26, RZ, RZ, UR4 ;  /* 0x00000004ff1a7e24 */ /* 0x020fe2000f8e00ff */
[----:B------:R-:W-:Y:S04]  /*54b0*/  MOV R27, UR5 ;  /* 0x00000005001b7c02 */ /* 0x000fe80008000f00 */
[----:B------:R-:W2:Y:S01]  /*54c0*/  @!UP1 LDCU UR4, c[0x0][0x880] ;  /* 0x00011000ff0497ac */ /* 0x000ea20008000800 */
[----:B-1----:R4:W5:Y:S02]  /*54d0*/  @P2 LDG.E R26, desc[UR8][R26.64] ;  /* 0x000000081a1a2981 */ /* 0x002964000c1e1900 */
[----:B--2-4-:R-:W-:Y:S07]  /*54e0*/  @!P2 IMAD.U32 R26, RZ, RZ, UR4 ;  /* 0x00000004ff1aae24 */ /* 0x014fee000f8e00ff */
.L_x_94:
[----:B-----5:R-:W-:Y:S01]  /*54f0*/  @!P1 FSETP.EQ.AND P3, PT, R26, RZ, PT ;  /* 0x000000ff1a00920b */ /* 0x020fe20003f62000 */
[----:B------:R-:W-:Y:S01]  /*5500*/  @!UPT UIADD3 URZ, UPT, UPT, URZ, URZ, URZ ;  /* 0x000000fffffff290 */ /* 0x000fe2000fffe0ff */
[----:B------:R-:W-:Y:S11]  /*5510*/  @!P1 BRA `(.L_x_95) ;  /* 0x0000000000149947 */ /* 0x000ff60003800000 */
[----:B------:R-:W-:Y:S02]  /*5520*/  LOP3.LUT P1, RZ, R48, 0xff, RZ, 0xc0, !PT ;  /* 0x000000ff30ff7812 */ /* 0x000fe4000782c0ff */
[----:B------:R-:W-:Y:S04]  /*5530*/  PLOP3.LUT P3, PT, PT, PT, UP1, 0x80, 0x8 ;  /* 0x000000000008781c */ /* 0x000fe80003f6f018 */
[----:B------:R-:W-:Y:S07]  /*5540*/  PLOP3.LUT P3, PT, P3, PT, PT, 0x8, 0x80 ;  /* 0x000000000080781c */ /* 0x000fee0001f6e170 */
[----:B------:R-:W-:Y:S11]  /*5550*/  @P1 FSETP.EQ.AND P3, PT, R26, RZ, PT ;  /* 0x000000ff1a00120b */ /* 0x000ff60003f62000 */
[----:B------:R-:W-:Y:S02]  /*5560*/  @!UPT UIADD3 URZ, UPT, UPT, URZ, URZ, URZ ;  /* 0x000000fffffff290 */ /* 0x000fe4000fffe0ff */
.L_x_95:
[----:B------:R-:W-:Y:S01]  /*5570*/  ULEA UR4, UR25, UR24, 0x3 ;  /* 0x0000001819047291 */ /* 0x000fe2000f8e18ff */
[----:B-1----:R-:W-:Y:S01]  /*5580*/  SHF.L.U32 R2, R9, 0x1f, RZ ;  /* 0x0000001f09027819 */ /* 0x002fe200000006ff */
[----:B------:R-:W-:Y:S02]  /*5590*/  USHF.L.U32 UR11, UR51, 0x6, URZ ;  /* 0x00000006330b7899 */ /* 0x000fe400080006ff */
[----:B------:R-:W-:Y:S02]  /*55a0*/  UISETP.NE.AND UP0, UPT, UR40, 0x1, UPT ;  /* 0x000000012800788c */ /* 0x000fe4000bf05270 */
[----:B------:R-:W-:Y:S01]  /*55b0*/  UIMAD.WIDE.U32 UR6, UR11, UR41, URZ ;  /* 0x000000290b0672a5 */ /* 0x000fe2000f8e00ff */
[----:B------:R-:W-:Y:S02]  /*55c0*/  ELECT P2, URZ, PT ;  /* 0x0000000000ff782f */ /* 0x000fe40003840000 */
[----:B------:R-:W1:Y:S02]  /*55d0*/  SYNCS.PHASECHK.TRANS64.TRYWAIT P1, [UR4+0x1b8], R2 ;  /* 0x0001b802ff0075a7 */ /* 0x000e640008021104 */
[----:B------:R-:W-:Y:S02]  /*55e0*/  PLOP3.LUT P2, PT, P3, P2, PT, 0xf2, 0x2f ;  /* 0x00000000002f781c */ /* 0x000fe40001f45e72 */
[----:B------:R-:W-:Y:S02]  /*55f0*/  UMOV UR5, UR7 ;  /* 0x0000000700057c82 */ /* 0x000fe40008000000 */
[----:B------:R-:W-:Y:S04]  /*5600*/  USHF.R.U32.HI UR5, URZ, UR42, UR5 ;  /* 0x0000002aff057299 */ /* 0x000fe80008011605 */
[----:B------:R-:W-:Y:S02]  /*5610*/  USEL UR12, UR11, UR5, !UP0 ;  /* 0x000000050b0c7287 */ /* 0x000fe4000c000000 */
[----:B------:R-:W-:Y:S02]  /*5620*/  UISETP.NE.AND UP0, UPT, UR43, 0x1, UPT ;  /* 0x000000012b00788c */ /* 0x000fe4000bf05270 */
[----:B---3--:R-:W-:Y:S07]  /*5630*/  UIMAD.WIDE.U32 UR6, UR12, UR30, URZ ;  /* 0x0000001e0c0672a5 */ /* 0x008fee000f8e00ff */
[----:B------:R-:W-:Y:S02]  /*5640*/  UMOV UR5, UR7 ;  /* 0x0000000700057c82 */ /* 0x000fe40008000000 */
[----:B------:R-:W-:Y:S04]  /*5650*/  USHF.R.U32.HI UR5, URZ, UR31, UR5 ;  /* 0x0000001fff057299 */ /* 0x000fe80008011605 */
[----:B------:R-:W-:Y:S02]  /*5660*/  USEL UR13, UR12, UR5, !UP0 ;  /* 0x000000050c0d7287 */ /* 0x000fe4000c000000 */
[----:B------:R-:W-:Y:S02]  /*5670*/  UIADD3 UR5, UPT, UPT, -UR12, URZ, URZ ;  /* 0x000000ff0c057290 */ /* 0x000fe4000fffe1ff */
[----:B------:R-:W-:Y:S02]  /*5680*/  UIADD3 UR6, UPT, UPT, -UR13, URZ, URZ ;  /* 0x000000ff0d067290 */ /* 0x000fe4000fffe1ff */
[----:B------:R-:W-:Y:S02]  /*5690*/  UIMAD UR11, UR40, UR5, UR11 ;  /* 0x00000005280b72a4 */ /* 0x000fe4000f8e020b */
[----:B------:R-:W-:Y:S01]  /*56a0*/  UIMAD UR12, UR43, UR6, UR12 ;  /* 0x000000062b0c72a4 */ /* 0x000fe2000f8e020c */
[----:B-1----:R-:W-:Y:S11]  /*56b0*/  @!P1 BRA `(.L_x_96) ;  /* 0x0000003c00049947 */ /* 0x002ff60003800000 */
.L_x_208:
[----:B------:R-:W2:Y:S01]  /*56c0*/  S2UR UR23, SR_CgaCtaId ;  /* 0x00000000001779c3 */ /* 0x000ea20000008800 */
[----:B------:R-:W-:Y:S01]  /*56d0*/  VOTEU.ALL UP0, P2 ;  /* 0x0000000000ff7886 */ /* 0x000fe20001000000 */
[----:B-1----:R-:W-:Y:S01]  /*56e0*/  @!P2 IADD3 R2, P1, PT, R10, 0x580, RZ ;  /* 0x000005800a02a810 */ /* 0x002fe20007f3e0ff */
[----:B------:R-:W-:Y:S01]  /*56f0*/  UIADD3 UR9, UPT, UPT, UR4, 0x1a0, URZ ;  /* 0x000001a004097890 */ /* 0x000fe2000fffe0ff */
[----:B------:R-:W-:Y:S02]  /*5700*/  @P0 SHF.R.U32.HI R4, RZ, 0x10, R5 ;  /* 0x00000010ff040819 */ /* 0x000fe40000011605 */
[----:B------:R-:W-:Y:S01]  /*5710*/  @!UP0 ULEA UR5, UR25, UR24, 0xc ;  /* 0x0000001819058291 */ /* 0x000fe2000f8e60ff */
[----:B------:R-:W-:Y:S01]  /*5720*/  @!P2 IMAD.X R0, RZ, RZ, R11, P1 ;  /* 0x000000ffff00a224 */ /* 0x000fe200008e060b */
[----:B------:R-:W-:Y:S01]  /*5730*/  @!P2 R2UR UR7, R2 ;  /* 0x000000000207a2ca */ /* 0x000fe200000e0000 */
[----:B------:R-:W-:Y:S01]  /*5740*/  @!UP0 UPRMT UR6, URZ, 0x40, URZ ;  /* 0x00000040ff068896 */ /* 0x000fe200080000ff */
[----:B------:R-:W-:Y:S01]  /*5750*/  @P0 R2UR UR52, R4 ;  /* 0x00000000043402ca */ /* 0x000fe200000e0000 */
[----:B------:R-:W-:Y:S02]  /*5760*/  @!UP0 UIADD3 UR8, UPT, UPT, UR5, 0x400, URZ ;  /* 0x0000040005088890 */ /* 0x000fe4000fffe0ff */
[----:B------:R-:W-:Y:S01]  /*5770*/  @!P2 R2UR UR5, R0 ;  /* 0x000000000005a2ca */ /* 0x000fe200000e0000 */
[----:B------:R-:W-:Y:S01]  /*5780*/  @!UP0 UPRMT UR19, UR6, 0x5410, URZ ;  /* 0x0000541006138896 */ /* 0x000fe200080000ff */
[----:B------:R-:W-:Y:S01]  /*5790*/  @!P2 IMAD.MOV.U32 R0, RZ, RZ, 0x1000 ;  /* 0x00001000ff00a424 */ /* 0x000fe200078e00ff */
[----:B------:R-:W-:Y:S04]  /*57a0*/  UIADD3 UR6, UPT, UPT, UR25, 0x1, URZ ;  /* 0x0000000119067890 */ /* 0x000fe8000fffe0ff */
[----:B------:R-:W-:Y:S01]  /*57b0*/  UISETP.NE.AND UP0, UPT, UR6, 0x3, UPT ;  /* 0x000000030600788c */ /* 0x000fe2000bf05270 */
[----:B------:R-:W-:Y:S03]  /*57c0*/  IMAD.U32 R12, RZ, RZ, UR7 ;  /* 0x00000007ff0c7e24 */ /* 0x000fe6000f8e00ff */
[----:B------:R-:W-:Y:S02]  /*57d0*/  USEL UR6, UR6, URZ, UP0 ;  /* 0x000000ff06067287 */ /* 0x000fe40008000000 */
[----:B------:R-:W-:Y:S01]  /*57e0*/  IMAD.U32 R13, RZ, RZ, UR5 ;  /* 0x00000005ff0d7e24 */ /* 0x000fe2000f8e00ff */
[----:B------:R-:W-:Y:S01]  /*57f0*/  @!P2 R2UR UR20, R12 ;  /* 0x000000000c14a2ca */ /* 0x000fe200000e0000 */
[----:B------:R-:W-:Y:S02]  /*5800*/  USEL UR22, URZ, 0x1, UP0 ;  /* 0x00000001ff167887 */ /* 0x000fe40008000000 */
[----:B------:R-:W-:Y:S01]  /*5810*/  VOTEU.ALL UP0, P2 ;  /* 0x0000000000ff7886 */ /* 0x000fe20001000000 */
[----:B------:R-:W-:Y:S01]  /*5820*/  @!P2 R2UR UR21, R13 ;  /* 0x000000000d15a2ca */ /* 0x000fe200000e0000 */
[----:B--2---:R-:W-:Y:S02]  /*5830*/  UPRMT UR7, UR23, 0x654, UR9 ;  /* 0x0000065417077896 */ /* 0x004fe40008000009 */
[----:B------:R-:W-:Y:S01]  /*5840*/  ULEA UR5, UR6, UR24, 0x3 ;  /* 0x0000001806057291 */ /* 0x000fe2000f8e18ff */
[----:B------:R-:W-:Y:S04]  /*5850*/  LOP3.LUT R9, R9, UR22, RZ, 0x3c, !PT ;  /* 0x0000001609097c12 */ /* 0x000fe8000f8e3cff */
[----:B------:R-:W-:Y:S05]  /*5860*/  SHF.L.U32 R2, R9, 0x1f, RZ ;  /* 0x0000001f09027819 */ /* 0x000fea00000006ff */
[----:B------:R1:W-:Y:S01]  /*5870*/  @!UP0 UTMALDG.4D.IM2COL [UR8], [UR20], UR19 ;  /* 0x00000008140083b4 */ /* 0x0003e20008058013 */
[----:B------:R1:W-:Y:S01]  /*5880*/  @!P2 SYNCS.ARRIVE.TRANS64.RED.A0TR RZ, [UR4+0x1a0], R0 ;  /* 0x0001a000ffffa9a7 */ /* 0x0003e20008300404 */
[----:B------:R-:W-:Y:S01]  /*5890*/  SYNCS.ARRIVE.TRANS64.RED.A1T0 RZ, [UR7], RZ ;  /* 0x000000ffffff79a7 */ /* 0x000fe20008100407 */
[----:B------:R-:W2:Y:S02]  /*58a0*/  SYNCS.PHASECHK.TRANS64.TRYWAIT P1, [UR5+0x1b8], R2 ;  /* 0x0001b802ff0075a7 */ /* 0x000ea40008021105 */
[----:B-12---:R-:W-:Y:S05]  /*58b0*/  @!P1 BRA `(.L_x_97) ;  /* 0x00000038009c9947 */ /* 0x006fea0003800000 */
.L_x_210:
[----:B------:R-:W2:Y:S01]  /*58c0*/  S2UR UR23, SR_CgaCtaId ;  /* 0x00000000001779c3 */ /* 0x000ea20000008800 */
[----:B------:R-:W-:Y:S01]  /*58d0*/  UIADD3 UR9, UPT, UPT, UR5, 0x1a0, URZ ;  /* 0x000001a005097890 */ /* 0x000fe2000fffe0ff */
[----:B-1----:R-:W-:Y:S01]  /*58e0*/  @!P2 IADD3 R2, P0, PT, R10, 0x580, RZ ;  /* 0x000005800a02a810 */ /* 0x002fe20007f1e0ff */
[----:B------:R-:W-:Y:S01]  /*58f0*/  UPLOP3.LUT UP4, UPT, UPT, UPT, UPT, 0x80, 0x8 ;  /* 0x000000000008789c */ /* 0x000fe20003f8f070 */
[----:B------:R-:W-:Y:S01]  /*5900*/  R2UR UR22, R54 ;  /* 0x00000000361672ca */ /* 0x000fe200000e0000 */
[----:B------:R-:W-:Y:S01]  /*5910*/  VOTEU.ALL UP0, P2 ;  /* 0x0000000000ff7886 */ /* 0x000fe20001000000 */
[----:B------:R-:W-:Y:S01]  /*5920*/  R2UR UR21, R55 ;  /* 0x00000000371572ca */ /* 0x000fe200000e0000 */
[----:B------:R-:W-:Y:S01]  /*5930*/  @!P2 IMAD.X R0, RZ, RZ, R11, P0 ;  /* 0x000000ffff00a224 */ /* 0x000fe200000e060b */
[----:B------:R-:W-:Y:S02]  /*5940*/  LOP3.LUT R8, R8, 0x1, RZ, 0x3c, !PT ;  /* 0x0000000108087812 */ /* 0x000fe400078e3cff */
[----:B------:R-:W-:Y:S02]  /*5950*/  @!UP0 UPRMT UR7, URZ, 0x40, URZ ;  /* 0x00000040ff078896 */ /* 0x000fe400080000ff */
[----:B------:R-:W-:Y:S02]  /*5960*/  @!UP0 ULEA UR4, UR6, UR24, 0xc ;  /* 0x0000001806048291 */ /* 0x000fe4000f8e60ff */
[----:B------:R-:W-:Y:S02]  /*5970*/  UIADD3 UR6, UPT, UPT, UR6, 0x1, URZ ;  /* 0x0000000106067890 */ /* 0x000fe4000fffe0ff */
[----:B------:R-:W-:Y:S02]  /*5980*/  @!UP0 UIADD3 UR10, UPT, UPT, UR10, 0x20, URZ ;  /* 0x000000200a0a8890 */ /* 0x000fe4000fffe0ff */
[----:B------:R-:W-:Y:S01]  /*5990*/  @!UP0 UIADD3 UR8, UPT, UPT, UR4, 0x400, URZ ;  /* 0x0000040004088890 */ /* 0x000fe2000fffe0ff */
[----:B------:R-:W-:Y:S01]  /*59a0*/  @!P2 R2UR UR4, R0 ;  /* 0x000000000004a2ca */ /* 0x000fe200000e0000 */
[----:B------:R-:W-:Y:S02]  /*59b0*/  @!UP0 UPRMT UR19, UR7, 0x5410, URZ ;  /* 0x0000541007138896 */ /* 0x000fe400080000ff */
[----:B------:R-:W-:Y:S02]  /*59c0*/  UISETP.NE.AND UP0, UPT, UR6, 0x3, UPT ;  /* 0x000000030600788c */ /* 0x000fe4000bf05270 */
[----:B------:R-:W-:Y:S02]  /*59d0*/  UIADD3 UR26, UPT, UPT, UR14, UR22, URZ ;  /* 0x000000160e1a7290 */ /* 0x000fe4000fffe0ff */
[----:B------:R-:W-:Y:S01]  /*59e0*/  USEL UR25, UR6, URZ, UP0 ;  /* 0x000000ff06197287 */ /* 0x000fe20008000000 */
[----:B------:R-:W-:Y:S01]  /*59f0*/  @!P2 R2UR UR6, R2 ;  /* 0x000000000206a2ca */ /* 0x000fe200000e0000 */
[----:B------:R-:W-:Y:S02]  /*5a00*/  USEL UR20, URZ, 0x1, UP0 ;  /* 0x00000001ff147887 */ /* 0x000fe40008000000 */
[----:B------:R-:W-:Y:S01]  /*5a10*/  VOTEU.ALL UP0, P2 ;  /* 0x0000000000ff7886 */ /* 0x000fe20001000000 */
[----:B------:R-:W-:Y:S01]  /*5a20*/  UIADD3 UR51, UPT, UPT, UR15, UR21, URZ ;  /* 0x000000150f337290 */ /* 0x000fe2000fffe0ff */
[----:B------:R-:W-:Y:S01]  /*5a30*/  IMAD.U32 R5, RZ, RZ, UR4 ;  /* 0x00000004ff057e24 */ /* 0x000fe2000f8e00ff */
[----:B--2---:R-:W-:Y:S01]  /*5a40*/  UPRMT UR4, UR23, 0x654, UR9 ;  /* 0x0000065417047896 */ /* 0x004fe20008000009 */
[----:B------:R-:W-:Y:S03]  /*5a50*/  LOP3.LUT R9, R9, UR20, RZ, 0x3c, !PT ;  /* 0x0000001409097c12 */ /* 0x000fe6000f8e3cff */
[----:B------:R-:W-:Y:S03]  /*5a60*/  @!P2 R2UR UR7, R5 ;  /* 0x000000000507a2ca */ /* 0x000fe600000e0000 */
[----:B------:R-:W-:Y:S05]  /*5a70*/  IMAD.U32 R4, RZ, RZ, UR6 ;  /* 0x00000006ff047e24 */ /* 0x000fea000f8e00ff */
[----:B------:R-:W-:Y:S11]  /*5a80*/  @!P2 R2UR UR6, R4 ;  /* 0x000000000406a2ca */ /* 0x000ff600000e0000 */
[----:B------:R-:W-:Y:S02]  /*5a90*/  @!UPT UIADD3 URZ, UPT, UPT, URZ, URZ, URZ ;  /* 0x000000fffffff290 */ /* 0x000fe4000fffe0ff */
[----:B------:R2:W-:Y:S01]  /*5aa0*/  @!UP0 UTMALDG.4D.IM2COL [UR8], [UR6], UR19 ;  /* 0x00000008060083b4 */ /* 0x0005e20008058013 */
[----:B------:R2:W-:Y:S01]  /*5ab0*/  @!P2 SYNCS.ARRIVE.TRANS64.RED.A0TR RZ, [UR5+0x1a0], R3 ;  /* 0x0001a003ffffa9a7 */ /* 0x0005e20008300405 */
[----:B------:R-:W-:Y:S01]  /*5ac0*/  SYNCS.ARRIVE.TRANS64.RED.A1T0 RZ, [UR4], RZ ;  /* 0x000000ffffff79a7 */ /* 0x000fe20008100404 */
[----:B------:R-:W-:Y:S05]  /*5ad0*/  BRA.U UP2, `(.L_x_98) ;  /* 0xfffffff102c47547 */ /* 0x000fea000b83ffff */
[----:B------:R-:W-:Y:S01]  /*5ae0*/  UIADD3 UR24, UPT, UPT, UR24, 0x1b8, URZ ;  /* 0x000001b818187890 */ /* 0x000fe2000fffe0ff */
[----:B------:R-:W-:-:S03]  /*5af0*/  SHF.L.U32 R2, R9, 0x1f, RZ ;  /* 0x0000001f09027819 */ /* 0x000fc600000006ff */
[----:B------:R-:W-:-:S09]  /*5b00*/  ULEA UR4, UR25, UR24, 0x3 ;  /* 0x0000001819047291 */ /* 0x000fd2000f8e18ff */
[----:B------:R-:W1:Y:S02]  /*5b10*/  SYNCS.PHASECHK.TRANS64.TRYWAIT P0, [UR4], R2 ;  /* 0x00000002ff0075a7 */ /* 0x000e640008001104 */
[----:B-1----:R-:W-:Y:S05]  /*5b20*/  @!P0 BRA `(.L_x_99) ;  /* 0x0000003800188947 */ /* 0x002fea0003800000 */
.L_x_212:
[----:B------:R-:W-:-:S04]  /*5b30*/  UIADD3 UR4, UPT, UPT, UR25, 0x1, URZ ;  /* 0x0000000119047890 */ /* 0x000fc8000fffe0ff */
[----:B------:R-:W-:-:S04]  /*5b40*/  UISETP.NE.AND UP0, UPT, UR4, 0x3, UPT ;  /* 0x000000030400788c */ /* 0x000fc8000bf05270 */
[----:B--2---:R-:W-:Y:S02]  /*5b50*/  USEL UR6, URZ, 0x1, UP0 ;  /* 0x00000001ff067887 */ /* 0x004fe40008000000 */
[----:B------:R-:W-:-:S04]  /*5b60*/  USEL UR4, UR4, URZ, UP0 ;  /* 0x000000ff04047287 */ /* 0x000fc80008000000 */
[----:B------:R-:W-:Y:S01]  /*5b70*/  ULEA UR5, UR4, UR24, 0x3 ;  /* 0x0000001804057291 */ /* 0x000fe2000f8e18ff */
[----:B------:R-:W-:-:S04]  /*5b80*/  LOP3.LUT R9, R9, UR6, RZ, 0x3c, !PT ;  /* 0x0000000609097c12 */ /* 0x000fc8000f8e3cff */
[----:B-1----:R-:W-:-:S04]  /*5b90*/  SHF.L.U32 R2, R9, 0x1f, RZ ;  /* 0x0000001f09027819 */ /* 0x002fc800000006ff */
[----:B------:R-:W1:Y:S02]  /*5ba0*/  SYNCS.PHASECHK.TRANS64.TRYWAIT P0, [UR5], R2 ;  /* 0x00000002ff0075a7 */ /* 0x000e640008001105 */
[----:B-1----:R-:W-:Y:S05]  /*5bb0*/  @!P0 BRA `(.L_x_100) ;  /* 0x00000038000c8947 */ /* 0x002fea0003800000 */
.L_x_214:
[----:B------:R-:W-:-:S04]  /*5bc0*/  UIADD3 UR4, UPT, UPT, UR4, 0x1, URZ ;  /* 0x0000000104047890 */ /* 0x000fc8000fffe0ff */
[----:B------:R-:W-:-:S04]  /*5bd0*/  UISETP.NE.AND UP0, UPT, UR4, 0x3, UPT ;  /* 0x000000030400788c */ /* 0x000fc8000bf05270 */
[----:B------:R-:W-:Y:S02]  /*5be0*/  USEL UR5, URZ, 0x1, UP0 ;  /* 0x00000001ff057887 */ /* 0x000fe40008000000 */
[----:B------:R-:W-:-:S04]  /*5bf0*/  USEL UR4, UR4, URZ, UP0 ;  /* 0x000000ff04047287 */ /* 0x000fc80008000000 */
[----:B------:R-:W-:Y:S01]  /*5c00*/  ULEA UR4, UR4, UR24, 0x3 ;  /* 0x0000001804047291 */ /* 0x000fe2000f8e18ff */
[----:B-1----:R-:W-:-:S04]  /*5c10*/  LOP3.LUT R2, R9, UR5, RZ, 0x3c, !PT ;  /* 0x0000000509027c12 */ /* 0x002fc8000f8e3cff */
[----:B------:R-:W-:Y:S01]  /*5c20*/  SHF.L.U32 R2, R2, 0x1f, RZ ;  /* 0x0000001f02027819 */ /* 0x000fe200000006ff */
[----:B------:R-:W-:-:S07]  /*5c30*/  IMAD.U32 R0, RZ, RZ, UR4 ;  /* 0x00000004ff007e24 */ /* 0x000fce000f8e00ff */
.L_x_101:
[----:B-1----:R1:W2:Y:S02]  /*5c40*/  SYNCS.PHASECHK.TRANS64.TRYWAIT P0, [R0+URZ], R2 ;  /* 0x00000002000075a7 */ /* 0x0022a400080011ff */
[----:B--2---:R-:W-:Y:S05]  /*5c50*/  @!P0 NANOSLEEP.SYNCS 0x989680 ;  /* 0x009896800000895d */ /* 0x004fea0003900000 */
[----:B------:R-:W2:Y:S02]  /*5c60*/  @!P0 SYNCS.PHASECHK.TRANS64 P0, [R0+URZ], R2 ;  /* 0x00000002000085a7 */ /* 0x000ea400080010ff */
[----:B--2---:R-:W-:Y:S05]  /*5c70*/  @P0 EXIT ;  /* 0x000000000000094d */ /* 0x004fea0003800000 */
[----:B------:R-:W-:Y:S05]  /*5c80*/  BRA `(.L_x_101) ;  /* 0xfffffffc00ec7947 */ /* 0x000fea000383ffff */
.L_x_89:
[----:B------:R-:W-:-:S06]  /*5c90*/  UISETP.GE.AND UP0, UPT, UR18, 0x4, UPT ;  /* 0x000000041200788c */ /* 0x000fcc000bf06270 */
[----:B------:R-:W-:-:S13]  /*5ca0*/  PLOP3.LUT P0, PT, PT, PT, UP0, 0x80, 0x8 ;  /* 0x000000000008781c */ /* 0x000fda0003f0f008 */
[----:B-1----:R-:W-:Y:S05]  /*5cb0*/  @!P0 EXIT ;  /* 0x000000000000894d */ /* 0x002fea0003800000 */
[----:B------:R-:W1:Y:S08]  /*5cc0*/  S2UR UR4, SR_CgaCtaId ;  /* 0x00000000000479c3 */ /* 0x000e700000008800 */
[----:B------:R-:W-:Y:S01]  /*5cd0*/  BAR.SYNC.DEFER_BLOCKING 0x6, 0xa0 ;  /* 0x0182800000007b1d */ /* 0x000fe20000010000 */
[C---:B------:R-:W-:Y:S01]  /*5ce0*/  IMAD.SHL.U32 R6, R47.reuse, 0x20, RZ ;  /* 0x000000202f067824 */ /* 0x040fe200078e00ff */
[----:B------:R-:W-:Y:S01]  /*5cf0*/  SHF.R.U32.HI R3, RZ, 0x1, R47 ;  /* 0x00000001ff037819 */ /* 0x000fe2000001162f */
[C---:B------:R-:W-:Y:S01]  /*5d00*/  IMAD.SHL.U32 R46, R47.reuse, 0x10, RZ ;  /* 0x000000102f2e7824 */ /* 0x040fe200078e00ff */
[C---:B------:R-:W-:Y:S01]  /*5d10*/  LOP3.LUT P0, RZ, R47.reuse, 0x4, RZ, 0xc0, !PT ;  /* 0x000000042fff7812 */ /* 0x040fe2000780c0ff */
[C---:B------:R-:W-:Y:S01]  /*5d20*/  IMAD.U32 R23, R47.reuse, 0x10000, RZ ;  /* 0x000100002f177824 */ /* 0x040fe200078e00ff */
[----:B------:R-:W-:Y:S01]  /*5d30*/  UMOV UR48, 0x400 ;  /* 0x0000040000307882 */ /* 0x000fe20000000000 */
[----:B------:R-:W-:Y:S01]  /*5d40*/  LOP3.LUT R0, R6, 0xc0, RZ, 0xc0, !PT ;  /* 0x000000c006007812 */ /* 0x000fe200078ec0ff */
[----:B------:R-:W2:Y:S01]  /*5d50*/  LDC.64 R42, c[0x0][0x8b0] ;  /* 0x00022c00ff2a7b82 */ /* 0x000ea20000000a00 */
[----:B------:R-:W-:Y:S01]  /*5d60*/  LOP3.LUT R46, R46, 0x600, RZ, 0xc0, !PT ;  /* 0x000006002e2e7812 */ /* 0x000fe200078ec0ff */
[----:B------:R-:W-:Y:S01]  /*5d70*/  IMAD.MOV.U32 R57, RZ, RZ, 0x10 ;  /* 0x00000010ff397424 */ /* 0x000fe200078e00ff */
[----:B------:R-:W-:Y:S01]  /*5d80*/  LOP3.LUT R3, R0, 0x8, R3, 0xf8, !PT ;  /* 0x0000000800037812 */ /* 0x000fe200078ef803 */
[C---:B------:R-:W-:Y:S01]  /*5d90*/  IMAD.SHL.U32 R0, R47.reuse, 0x4, RZ ;  /* 0x000000042f007824 */ /* 0x040fe200078e00ff */
[----:B------:R-:W-:Y:S01]  /*5da0*/  LOP3.LUT R46, R46, 0x20, R6, 0xf8, !PT ;  /* 0x000000202e2e7812 */ /* 0x000fe200078ef806 */
[----:B------:R-:W-:Y:S01]  /*5db0*/  IMAD.MOV.U32 R22, RZ, RZ, RZ ;  /* 0x000000ffff167224 */ /* 0x000fe200078e00ff */
[----:B------:R-:W-:Y:S01]  /*5dc0*/  LOP3.LUT R47, R47, 0x60, RZ, 0xc0, !PT ;  /* 0x000000602f2f7812 */ /* 0x000fe200078ec0ff */
[----:B------:R-:W3:Y:S01]  /*5dd0*/  LDC.64 R40, c[0x0][0x8a8] ;  /* 0x00022a00ff287b82 */ /* 0x000ee20000000a00 */
[----:B------:R-:W-:-:S02]  /*5de0*/  LOP3.LUT R0, R3, 0x18, R0, 0x78, !PT ;  /* 0x0000001803007812 */ /* 0x000fc400078e7800 */
[----:B------:R-:W-:Y:S02]  /*5df0*/  CS2R R44, SRZ ;  /* 0x00000000002c7805 */ /* 0x000fe4000001ff00 */
[----:B------:R-:W-:Y:S01]  /*5e00*/  LOP3.LUT R46, R46, 0x100, R6, 0xf8, !PT ;  /* 0x000001002e2e7812 */ /* 0x000fe200078ef806 */
[----:B------:R-:W4:Y:S01]  /*5e10*/  LDCU UR62, c[0x0][0x370] ;  /* 0x00006e00ff3e77ac */ /* 0x000f220008000800 */
[----:B------:R-:W-:Y:S02]  /*5e20*/  LOP3.LUT R23, R23, 0x600000, RZ, 0xc0, !PT ;  /* 0x0060000017177812 */ /* 0x000fe400078ec0ff */
[----:B------:R-:W-:Y:S01]  /*5e30*/  LOP3.LUT R46, R46, R0, RZ, 0xfc, !PT ;  /* 0x000000002e2e7212 */ /* 0x000fe200078efcff */
[----:B-1----:R-:W-:Y:S01]  /*5e40*/  ULEA UR48, UR4, UR48, 0x18 ;  /* 0x0000003004307291 */ /* 0x002fe2000f8ec0ff */
[----:B------:R-:W-:Y:S01]  /*5e50*/  SEL R57, R57, 0xfffffff0, !P0 ;  /* 0xfffffff039397807 */ /* 0x000fe20004000000 */
[----:B------:R-:W1:Y:S01]  /*5e60*/  LDCU.64 UR4, c[0x0][0x890] ;  /* 0x00011200ff0477ac */ /* 0x000e620008000a00 */
[----:B------:R-:W2:Y:S06]  /*5e70*/  LDCU UR45, c[0x0][0xb0c] ;  /* 0x00016180ff2d77ac */ /* 0x000eac0008000800 */
[----:B------:R-:W4:Y:S01]  /*5e80*/  LDS R2, [UR48+0x230] ;  /* 0x00023030ff027984 */ /* 0x000f220008000800 */
[----:B------:R-:W2:Y:S01]  /*5e90*/  LDCU UR38, c[0x0][0xb30] ;  /* 0x00016600ff2677ac */ /* 0x000ea20008000800 */
[----:B------:R-:W2:Y:S01]  /*5ea0*/  LDCU.64 UR60, c[0x0][0x888] ;  /* 0x00011100ff3c77ac */ /* 0x000ea20008000a00 */
[----:B------:R-:W2:Y:S01]  /*5eb0*/  LDCU.64 UR46, c[0x0][0xb28] ;  /* 0x00016500ff2e77ac */ /* 0x000ea20008000a00 */
[----:B-1----:R-:W-:-:S02]  /*5ec0*/  IMAD.U32 R51, RZ, RZ, UR4 ;  /* 0x00000004ff337e24 */ /* 0x002fc4000f8e00ff */
[----:B------:R-:W-:Y:S01]  /*5ed0*/  IMAD.U32 R50, RZ, RZ, UR5 ;  /* 0x00000005ff327e24 */ /* 0x000fe2000f8e00ff */
[----:B------:R-:W1:Y:S01]  /*5ee0*/  LDCU.64 UR4, c[0x0][0xa90] ;  /* 0x00015200ff0477ac */ /* 0x000e620008000a00 */
[----:B------:R-:W2:Y:S01]  /*5ef0*/  LDCU.128 UR56, c[0x0][0xb10] ;  /* 0x00016200ff3877ac */ /* 0x000ea20008000c00 */
[----:B------:R-:W2:Y:S01]  /*5f00*/  LDCU UR55, c[0x0][0x374] ;  /* 0x00006e80ff3777ac */ /* 0x000ea20008000800 */
[----:B------:R-:W-:Y:S01]  /*5f10*/  UMOV UR54, 0x1 ;  /* 0x0000000100367882 */ /* 0x000fe20000000000 */
[----:B------:R-:W-:Y:S01]  /*5f20*/  UMOV UR49, URZ ;  /* 0x000000ff00317c82 */ /* 0x000fe20008000000 */
[----:B------:R-:W-:Y:S01]  /*5f30*/  UMOV UR53, URZ ;  /* 0x000000ff00357c82 */ /* 0x000fe20008000000 */
[----:B------:R-:W-:Y:S01]  /*5f40*/  UMOV UR50, URZ ;  /* 0x000000ff00327c82 */ /* 0x000fe20008000000 */
[----:B-1----:R-:W-:Y:S01]  /*5f50*/  IMAD.U32 R53, RZ, RZ, UR4 ;  /* 0x00000004ff357e24 */ /* 0x002fe2000f8e00ff */
[----:B------:R-:W-:Y:S01]  /*5f60*/  UIADD3 UR4, UPT, UPT, UR48, 0x400, URZ ;  /* 0x0000040030047890 */ /* 0x000fe2000fffe0ff */
[----:B------:R-:W-:-:S05]  /*5f70*/  IMAD.U32 R52, RZ, RZ, UR5 ;  /* 0x00000005ff347e24 */ /* 0x000fca000f8e00ff */
[----:B------:R-:W-:Y:S02]  /*5f80*/  IMAD.U32 R0, RZ, RZ, UR4 ;  /* 0x00000004ff007e24 */ /* 0x000fe4000f8e00ff */
[C---:B----4-:R-:W-:Y:S01]  /*5f90*/  VIADD R3, R2.reuse, 0x40 ;  /* 0x0000004002037836 */ /* 0x050fe20000000000 */
[----:B------:R-:W-:-:S04]  /*5fa0*/  LOP3.LUT R2, R2, 0xffff, RZ, 0xc0, !PT ;  /* 0x0000ffff02027812 */ /* 0x000fc800078ec0ff */
[----:B------:R-:W-:-:S05]  /*5fb0*/  LOP3.LUT R3, R3, 0xffff, RZ, 0xc0, !PT ;  /* 0x0000ffff03037812 */ /* 0x000fca00078ec0ff */
[----:B--23--:R1:W-:Y:S02]  /*5fc0*/  STL.64 [R1], R2 ;  /* 0x0000000201007387 */ /* 0x00c3e40000100a00 */
.L_x_132:
[----:B-1----:R-:W-:Y:S04]  /*5fd0*/  SHF.L.U32 R2, R44, 0x1f, RZ ;  /* 0x0000001f2c027819 */ /* 0x002fe800000006ff */
[----:B------:R-:W1:Y:S02]  /*5fe0*/  SYNCS.PHASECHK.TRANS64.TRYWAIT P0, [UR48+0x1e0], R2 ;  /* 0x0001e002ff0075a7 */ /* 0x000e640008001130 */
[----:B-1----:R-:W-:Y:S05]  /*5ff0*/  @!P0 BRA `(.L_x_102) ;  /* 0x0000003400148947 */ /* 0x002fea0003800000 */
.L_x_216:
[----:B------:R-:W2:Y:S01]  /*6000*/  LDS.128 R4, [UR48+0x220] ;  /* 0x00022030ff047984 */ /* 0x000ea20008000c00 */
[----:B------:R-:W-:Y:S01]  /*6010*/  UIADD3 UR4, UPT, UPT, UR48, 0x1e8, URZ ;  /* 0x000001e830047890 */ /* 0x000fe2000fffe0ff */
[----:B-1----:R-:W-:Y:S01]  /*6020*/  IMAD R2, R22, 0x4, R1 ;  /* 0x0000000416027824 */ /* 0x002fe200078e0201 */
[----:B------:R-:W-:Y:S01]  /*6030*/  UISETP.GE.AND UP0, UPT, UR39, 0x1, UPT ;  /* 0x000000012700788c */ /* 0x000fe2000bf06270 */
[----:B------:R-:W-:Y:S01]  /*6040*/  @!PT LDS RZ, [RZ] ;  /* 0x00000000fffff984 */ /* 0x000fe20000000800 */
[----:B------:R-:W-:Y:S01]  /*6050*/  @!PT LDS RZ, [RZ] ;  /* 0x00000000fffff984 */ /* 0x000fe20000000800 */
[----:B------:R-:W-:Y:S01]  /*6060*/  @!PT LDS RZ, [RZ] ;  /* 0x00000000fffff984 */ /* 0x000fe20000000800 */
[----:B------:R-:W-:Y:S01]  /*6070*/  @!PT LDS RZ, [RZ] ;  /* 0x00000000fffff984 */ /* 0x000fe20000000800 */
[----:B------:R1:W-:Y:S06]  /*6080*/  MEMBAR.ALL.CTA ;  /* 0x0000000000007992 */ /* 0x0003ec0000008000 */
[----:B-1----:R-:W1:Y:S01]  /*6090*/  FENCE.VIEW.ASYNC.S ;  /* 0x00000000000073c6 */ /* 0x002e620000000000 */
[----:B------:R-:W-:Y:S09]  /*60a0*/  UPRMT UR4, URZ, 0x654, UR4 ;  /* 0x00000654ff047896 */ /* 0x000ff20008000004 */
[----:B-1----:R-:W-:Y:S01]  /*60b0*/  SYNCS.ARRIVE.TRANS64.RED.A1T0 RZ, [UR4], RZ ;  /* 0x000000ffffff79a7 */ /* 0x002fe20008100404 */
[----:B------:R-:W5:Y:S01]  /*60c0*/  LDL R2, [R2] ;  /* 0x0000000002027983 */ /* 0x000f620000100800 */
[----:B--2---:R-:W-:Y:S11]  /*60d0*/  LOP3.LUT P0, RZ, R6, 0x1, RZ, 0xc0, !PT ;  /* 0x0000000106ff7812 */ /* 0x004ff6000780c0ff */
[----:B------:R-:W-:Y:S02]  /*60e0*/  @!UPT UIADD3 URZ, UPT, UPT, URZ, URZ, URZ ;  /* 0x000000fffffff290 */ /* 0x000fe4000fffe0ff */
[----:B------:R-:W-:Y:S01]  /*60f0*/  VOTEU.ANY UP1, P0 ;  /* 0x0000000000ff7886 */ /* 0x000fe20000020100 */
[----:B------:R-:W-:Y:S01]  /*6100*/  PLOP3.LUT P0, PT, PT, PT, UP1, 0x80, 0x8 ;  /* 0x000000000008781c */ /* 0x000fe20003f0f018 */
[----:B------:R-:W-:Y:S11]  /*6110*/  UP2UR UR63, UPR, URZ, 0x2 ;  /* 0x00000002ff3f7883 */ /* 0x000ff60008000000 */
[----:B------:R-:W-:Y:S01]  /*6120*/  @!UPT UIADD3 URZ, UPT, UPT, URZ, URZ, URZ ;  /* 0x000000fffffff290 */ /* 0x000fe2000fffe0ff */
[----:B------:R-:W-:Y:S02]  /*6130*/  @P0 MOV R3, R4 ;  /* 0x0000000400030202 */ /* 0x000fe40000000f00 */
[----:B------:R-:W-:Y:S02]  /*6140*/  @P0 LOP3.LUT R0, R5, 0xffff, RZ, 0xc0, !PT ;  /* 0x0000ffff05000812 */ /* 0x000fe400078ec0ff */
[----:B------:R-:W-:Y:S02]  /*6150*/  @P0 R2UR UR5, R3 ;  /* 0x00000000030502ca */ /* 0x000fe400000e0000 */
[----:B------:R-:W-:Y:S11]  /*6160*/  @P0 R2UR UR4, R0 ;  /* 0x00000000000402ca */ /* 0x000ff600000e0000 */
[----:B------:R-:W-:Y:S02]  /*6170*/  @UP1 UMOV UR37, UR5 ;  /* 0x0000000500251c82 */ /* 0x000fe40008000000 */
[----:B------:R-:W-:Y:S01]  /*6180*/  @UP1 UMOV UR36, UR4 ;  /* 0x0000000400241c82 */ /* 0x000fe20008000000 */
[----:B------:R-:W-:Y:S05]  /*6190*/  BRA.U !UP0, `(.L_x_103) ;  /* 0x0000000108cc7547 */ /* 0x000fea000b800000 */
[----:B------:R-:W1:Y:S01]  /*61a0*/  LDCU UR9, c[0x0][0xb20] ;  /* 0x00016400ff0977ac */ /* 0x000e620008000800 */
[----:B------:R-:W-:Y:S02]  /*61b0*/  UIMAD.WIDE.U32 UR4, UR55, UR59, URZ ;  /* 0x0000003b370472a5 */ /* 0x000fe4000f8e00ff */
[----:B------:R-:W-:Y:S02]  /*61c0*/  UIMAD.WIDE.U32 UR6, UR62, UR56, URZ ;  /* 0x000000383e0672a5 */ /* 0x000fe4000f8e00ff */
[----:B------:R-:W-:Y:S02]  /*61d0*/  UIMAD.WIDE.U32 UR10, UR36, UR59, URZ ;  /* 0x0000003b240a72a5 */ /* 0x000fe4000f8e00ff */
[----:B------:R-:W-:Y:S02]  /*61e0*/  UISETP.NE.AND UP0, UPT, UR58, 0x1, UPT ;  /* 0x000000013a00788c */ /* 0x000fe4000bf05270 */
[----:B------:R-:W-:Y:S02]  /*61f0*/  UISETP.NE.AND UP1, UPT, UR45, 0x1, UPT ;  /* 0x000000012d00788c */ /* 0x000fe4000bf25270 */
[----:B------:R-:W-:Y:S02]  /*6200*/  UISETP.NE.AND UP2, UPT, UR39, 0x1, UPT ;  /* 0x000000012700788c */ /* 0x000fe4000bf45270 */
[----:B------:R-:W-:Y:S01]  /*6210*/  UIMAD.WIDE.U32 UR12, UR37, UR56, URZ ;  /* 0x00000038250c72a5 */ /* 0x000fe2000f8e00ff */
[----:B------:R-:W-:Y:S01]  /*6220*/  UMOV UR4, UR5 ;  /* 0x0000000500047c82 */ /* 0x000fe20008000000 */
[----:B------:R-:W-:Y:S01]  /*6230*/  UMOV UR6, UR11 ;  /* 0x0000000b00067c82 */ /* 0x000fe20008000000 */
[----:B-1----:R-:W-:Y:S03]  /*6240*/  USHF.R.U32.HI UR8, URZ, UR9, UR4 ;  /* 0x00000009ff087299 */ /* 0x002fe60008011604 */
[----:B------:R-:W-:Y:S02]  /*6250*/  UMOV UR4, UR7 ;  /* 0x0000000700047c82 */ /* 0x000fe40008000000 */
[----:B------:R-:W-:Y:S02]  /*6260*/  USHF.R.U32.HI UR5, URZ, UR57, UR4 ;  /* 0x00000039ff057299 */ /* 0x000fe40008011604 */
[----:B------:R-:W-:Y:S02]  /*6270*/  USEL UR4, UR55, UR8, !UP0 ;  /* 0x0000000837047287 */ /* 0x000fe4000c000000 */
[----:B------:R-:W-:Y:S02]  /*6280*/  USHF.R.U32.HI UR8, URZ, UR9, UR6 ;  /* 0x00000009ff087299 */ /* 0x000fe40008011606 */
[----:B------:R-:W-:Y:S02]  /*6290*/  UIMAD.WIDE.U32 UR6, UR4, UR46, URZ ;  /* 0x0000002e040672a5 */ /* 0x000fe4000f8e00ff */
[----:B------:R-:W-:Y:S02]  /*62a0*/  USEL UR9, UR62, UR5, !UP1 ;  /* 0x000000053e097287 */ /* 0x000fe4000c800000 */
[----:B------:R-:W-:Y:S02]  /*62b0*/  USEL UR8, UR36, UR8, !UP0 ;  /* 0x0000000824087287 */ /* 0x000fe4000c000000 */
[----:B------:R-:W-:Y:S01]  /*62c0*/  UIMAD.WIDE.U32 UR10, UR9, UR46, URZ ;  /* 0x0000002e090a72a5 */ /* 0x000fe2000f8e00ff */
[----:B------:R-:W-:Y:S01]  /*62d0*/  UMOV UR6, UR7 ;  /* 0x0000000700067c82 */ /* 0x000fe20008000000 */
[----:B------:R-:W-:Y:S01]  /*62e0*/  UMOV UR5, UR13 ;  /* 0x0000000d00057c82 */ /* 0x000fe20008000000 */
[----:B------:R-:W-:Y:S02]  /*62f0*/  @UP2 USHF.R.U32.HI UR4, URZ, UR47, UR6 ;  /* 0x0000002fff042299 */ /* 0x000fe40008011606 */
[----:B------:R-:W-:Y:S02]  /*6300*/  USHF.R.U32.HI UR5, URZ, UR57, UR5 ;  /* 0x00000039ff057299 */ /* 0x000fe40008011605 */
[----:B------:R-:W-:Y:S02]  /*6310*/  UIMAD UR4, UR39, UR4, URZ ;  /* 0x00000004270472a4 */ /* 0x000fe4000f8e02ff */
[----:B------:R-:W-:Y:S02]  /*6320*/  USEL UR5, UR37, UR5, !UP1 ;  /* 0x0000000525057287 */ /* 0x000fe4000c800000 */
[----:B------:R-:W-:Y:S01]  /*6330*/  UISETP.GE.AND UP0, UPT, UR8, UR4, UPT ;  /* 0x000000040800728c */ /* 0x000fe2000bf06270 */
[----:B------:R-:W-:Y:S01]  /*6340*/  UMOV UR6, UR11 ;  /* 0x0000000b00067c82 */ /* 0x000fe20008000000 */
[----:B------:R-:W-:Y:S02]  /*6350*/  UIMAD.WIDE.U32 UR10, UR8, UR46, URZ ;  /* 0x0000002e080a72a5 */ /* 0x000fe4000f8e00ff */
[----:B------:R-:W-:Y:S04]  /*6360*/  @UP2 USHF.R.U32.HI UR9, URZ, UR47, UR6 ;  /* 0x0000002fff092299 */ /* 0x000fe80008011606 */
[----:B------:R-:W-:Y:S01]  /*6370*/  UIMAD UR6, UR39, UR9, URZ ;  /* 0x00000009270672a4 */ /* 0x000fe2000f8e02ff */
[----:B------:R-:W-:Y:S03]  /*6380*/  UMOV UR4, UR11 ;  /* 0x0000000b00047c82 */ /* 0x000fe60008000000 */
[----:B------:R-:W-:Y:S02]  /*6390*/  UISETP.GE.OR UP0, UPT, UR5, UR6, UP0 ;  /* 0x000000060500728c */ /* 0x000fe40008706670 */
[----:B------:R-:W-:Y:S02]  /*63a0*/  USHF.R.U32.HI UR4, URZ, UR47, UR4 ;  /* 0x0000002fff047299 */ /* 0x000fe40008011604 */
[----:B------:R-:W-:Y:S02]  /*63b0*/  UIMAD.WIDE.U32 UR6, UR5, UR46, URZ ;  /* 0x0000002e050672a5 */ /* 0x000fe4000f8e00ff */
[----:B------:R-:W-:Y:S02]  /*63c0*/  USEL UR11, UR8, UR4, !UP2 ;  /* 0x00000004080b7287 */ /* 0x000fe4000d000000 */
[----:B------:R-:W-:Y:S02]  /*63d0*/  UIADD3 UR6, UPT, UPT, -UR5, URZ, URZ ;  /* 0x000000ff05067290 */ /* 0x000fe4000fffe1ff */
[----:B------:R-:W-:Y:S02]  /*63e0*/  UIADD3 UR10, UPT, UPT, -UR11, URZ, URZ ;  /* 0x000000ff0b0a7290 */ /* 0x000fe4000fffe1ff */
[----:B------:R-:W-:Y:S02]  /*63f0*/  UIMAD UR6, UR45, UR6, UR37 ;  /* 0x000000062d0672a4 */ /* 0x000fe4000f8e0225 */
[----:B------:R-:W-:Y:S01]  /*6400*/  UIMAD UR10, UR39, UR10, UR8 ;  /* 0x0000000a270a72a4 */ /* 0x000fe2000f8e0208 */
[----:B------:R-:W-:Y:S01]  /*6410*/  @!UP0 UMOV UR4, UR7 ;  /* 0x0000000700048c82 */ /* 0x000fe20008000000 */
[----:B------:R-:W-:Y:S02]  /*6420*/  UIADD3 UR7, UPT, UPT, -UR8, URZ, URZ ;  /* 0x000000ff08077290 */ /* 0x000fe4000fffe1ff */
[----:B------:R-:W-:Y:S04]  /*6430*/  @!UP0 USHF.R.U32.HI UR4, URZ, UR47, UR4 ;  /* 0x0000002fff048299 */ /* 0x000fe80008011604 */
[----:B------:R-:W-:Y:S04]  /*6440*/  @!UP0 USEL UR4, UR5, UR4, !UP2 ;  /* 0x0000000405048287 */ /* 0x000fe8000d000000 */
[----:B------:R-:W-:Y:S02]  /*6450*/  @!UP0 UIMAD UR9, UR9, UR10, UR4 ;  /* 0x0000000a090982a4 */ /* 0x000fe4000f8e0204 */
[----:B------:R-:W-:Y:S02]  /*6460*/  @!UP0 UIADD3 UR10, UPT, UPT, UR11, -UR4, URZ ;  /* 0x800000040b0a8290 */ /* 0x000fe4000fffe0ff */
[----:B------:R-:W-:Y:S02]  /*6470*/  UIMAD UR4, UR58, UR7, UR36 ;  /* 0x000000073a0472a4 */ /* 0x000fe4000f8e0224 */
[----:B------:R-:W-:Y:S03]  /*6480*/  @!UP0 UIMAD UR8, UR10, UR39, UR5 ;  /* 0x000000270a0882a4 */ /* 0x000fe6000f8e0205 */
[----:B------:R-:W-:Y:S02]  /*6490*/  @!UP0 UMOV UR5, UR9 ;  /* 0x0000000900058c82 */ /* 0x000fe40008000000 */
[----:B------:R-:W-:Y:S02]  /*64a0*/  UIMAD UR37, UR5, UR45, UR6 ;  /* 0x0000002d052572a4 */ /* 0x000fe4000f8e0206 */
[----:B------:R-:W-:Y:S11]  /*64b0*/  UIMAD UR36, UR8, UR58, UR4 ;  /* 0x0000003a082472a4 */ /* 0x000ff6000f8e0204 */
[----:B------:R-:W-:Y:S01]  /*64c0*/  @!UPT UIADD3 URZ, UPT, UPT, URZ, URZ, URZ ;  /* 0x000000fffffff290 */ /* 0x000fe2000fffe0ff */
.L_x_103:
[----:B------:R-:W-:Y:S01]  /*64d0*/  UISETP.NE.AND UP0, UPT, UR38, 0x1, UPT ;  /* 0x000000012600788c */ /* 0x000fe2000bf05270 */
[----:B------:R-:W-:Y:S01]  /*64e0*/  @P0 SHF.R.U32.HI R4, RZ, 0x10, R5 ;  /* 0x00000010ff040819 */ /* 0x000fe20000011605 */
[----:B------:R-:W-:Y:S01]  /*64f0*/  USHF.L.U32 UR41, UR26, 0x6, URZ ;  /* 0x000000061a297899 */ /* 0x000fe200080006ff */
[----:B------:R-:W-:Y:S02]  /*6500*/  R2UR UR11, R58 ;  /* 0x000000003a0b72ca */ /* 0x000fe400000e0000 */
[----:B------:R-:W-:Y:S06]  /*6510*/  @P0 R2UR UR11, R4 ;  /* 0x00000000040b02ca */ /* 0x000fec00000e0000 */
[----:B------:R-:W1:Y:S07]  /*6520*/  @!UP0 LDCU.128 UR12, c[0x0][0xb10] ;  /* 0x00016200ff0c87ac */ /* 0x000e6e0008000c00 */
[----:B------:R-:W-:Y:S01]  /*6530*/  IMAD.U32 R58, RZ, RZ, UR11 ;  /* 0x0000000bff3a7e24 */ /* 0x000fe2000f8e00ff */
[----:B------:R-:W2:Y:S01]  /*6540*/  @!UP0 LDCU UR5, c[0x0][0xb0c] ;  /* 0x00016180ff0587ac */ /* 0x000ea20008000800 */
[----:B------:R-:W3:Y:S01]  /*6550*/  @!UP0 LDCU UR10, c[0x0][0xb20] ;  /* 0x00016400ff0a87ac */ /* 0x000ee20008000800 */
[----:B------:R-:W-:Y:S02]  /*6560*/  UIADD3 UR11, UPT, UPT, UR48, 0x400, URZ ;  /* 0x00000400300b7890 */ /* 0x000fe4000fffe0ff */
[----:B-1----:R-:W-:Y:S02]  /*6570*/  UIMAD.WIDE.U32 UR8, UR37, UR12, URZ ;  /* 0x0000000c250872a5 */ /* 0x002fe4000f8e00ff */
[----:B------:R-:W-:Y:S02]  /*6580*/  UIMAD.WIDE.U32 UR6, UR36, UR15, URZ ;  /* 0x0000000f240672a5 */ /* 0x000fe4000f8e00ff */
[----:B------:R-:W-:Y:S03]  /*6590*/  @!UP0 UISETP.NE.AND UP1, UPT, UR14, 0x1, UPT ;  /* 0x000000010e00888c */ /* 0x000fe6000bf25270 */
[----:B------:R-:W-:Y:S01]  /*65a0*/  @!UP0 UMOV UR4, UR9 ;  /* 0x0000000900048c82 */ /* 0x000fe20008000000 */
[----:B--2---:R-:W-:Y:S02]  /*65b0*/  @!UP0 UISETP.NE.AND UP2, UPT, UR5, 0x1, UPT ;  /* 0x000000010500888c */ /* 0x004fe4000bf45270 */
[----:B------:R-:W-:Y:S01]  /*65c0*/  @!UP0 USHF.R.U32.HI UR4, URZ, UR13, UR4 ;  /* 0x0000000dff048299 */ /* 0x000fe20008011604 */
[----:B------:R-:W-:Y:S02]  /*65d0*/  @!UP0 UMOV UR6, UR7 ;  /* 0x0000000700068c82 */ /* 0x000fe40008000000 */
[----:B---3--:R-:W-:Y:S02]  /*65e0*/  @!UP0 USHF.R.U32.HI UR6, URZ, UR10, UR6 ;  /* 0x0000000aff068299 */ /* 0x008fe40008011606 */
[----:B------:R-:W-:Y:S02]  /*65f0*/  @!UP0 USEL UR7, UR37, UR4, !UP2 ;  /* 0x0000000425078287 */ /* 0x000fe4000d000000 */
[----:B------:R-:W-:Y:S04]  /*6600*/  @!UP0 USEL UR6, UR36, UR6, !UP1 ;  /* 0x0000000624068287 */ /* 0x000fe8000c800000 */
[----:B------:R-:W-:Y:S02]  /*6610*/  @!UP0 UIADD3 UR4, UPT, UPT, -UR7, UR6, URZ ;  /* 0x0000000607048290 */ /* 0x000fe4000fffe1ff */
[----:B------:R-:W-:Y:S02]  /*6620*/  @!UP0 UIADD3 UR6, UPT, UPT, UR7, -UR6, URZ ;  /* 0x8000000607068290 */ /* 0x000fe4000fffe0ff */
[----:B------:R-:W-:Y:S02]  /*6630*/  @!UP0 UIMAD UR37, UR4, UR5, UR37 ;  /* 0x00000005042582a4 */ /* 0x000fe4000f8e0225 */
[----:B------:R-:W-:Y:S02]  /*6640*/  @!UP0 UIMAD UR36, UR6, UR14, UR36 ;  /* 0x0000000e062482a4 */ /* 0x000fe4000f8e0224 */
[----:B------:R-:W-:Y:S09]  /*6650*/  ULOP3.LUT UP0, URZ, UR11, 0x1b0, URZ, 0xc0, !UPT ;  /* 0x000001b00bff7892 */ /* 0x000ff2000f80c0ff */
[----:B------:R-:W-:Y:S05]  /*6660*/  BRA.U !UP0, `(.L_x_104) ;  /* 0x00000001087c7547 */ /* 0x000fea000b800000 */
[----:B------:R-:W1:Y:S01]  /*6670*/  LDCU.64 UR8, c[0x4][0x80] ;  /* 0x01001000ff0877ac */ /* 0x000e620008000a00 */
[----:B------:R-:W-:Y:S01]  /*6680*/  MOV R16, 0x0 ;  /* 0x0000000000107802 */ /* 0x000fe20000000f00 */
[----:B------:R-:W-:Y:S02]  /*6690*/  HFMA2 R12, -RZ, RZ, 0, 5.9604644775390625e-08 ;  /* 0x00000001ff0c7431 */ /* 0x000fe400000001ff */
[----:B------:R-:W-:Y:S01]  /*66a0*/  IMAD.MOV.U32 R8, RZ, RZ, 0x70 ;  /* 0x00000070ff087424 */ /* 0x000fe200078e00ff */
[----:B------:R2:W3:Y:S01]  /*66b0*/  LDC.64 R14, c[0x4][R16] ;  /* 0x01000000100e7b82 */ /* 0x0004e20000000a00 */
[----:B------:R-:W4:Y:S01]  /*66c0*/  LDCU.64 UR6, c[0x4][0x88] ;  /* 0x01001100ff0677ac */ /* 0x000f220008000a00 */
[----:B------:R-:W-:Y:S01]  /*66d0*/  IMAD.MOV.U32 R13, RZ, RZ, RZ ;  /* 0x000000ffff0d7224 */ /* 0x000fe200078e00ff */
[----:B------:R-:W2:Y:S01]  /*66e0*/  LDCU.64 UR4, c[0x4][0x8] ;  /* 0x01000100ff0477ac */ /* 0x000ea20008000a00 */
[----:B-1----:R-:W-:Y:S01]  /*66f0*/  MOV R5, UR9 ;  /* 0x0000000900057c02 */ /* 0x002fe20008000f00 */
[----:B------:R-:W-:Y:S01]  /*6700*/  IMAD.U32 R4, RZ, RZ, UR8 ;  /* 0x00000008ff047e24 */ /* 0x000fe2000f8e00ff */
[----:B----4-:R-:W-:Y:S01]  /*6710*/  MOV R7, UR7 ;  /* 0x0000000700077c02 */ /* 0x010fe20008000f00 */
[----:B------:R-:W-:Y:S01]  /*6720*/  IMAD.U32 R6, RZ, RZ, UR6 ;  /* 0x00000006ff067e24 */ /* 0x000fe2000f8e00ff */
[----:B--2---:R-:W-:Y:S01]  /*6730*/  MOV R11, UR5 ;  /* 0x00000005000b7c02 */ /* 0x004fe20008000f00 */
[----:B------:R-:W-:Y:S02]  /*6740*/  IMAD.U32 R10, RZ, RZ, UR4 ;  /* 0x00000004ff0a7e24 */ /* 0x000fe4000f8e00ff */
[----:B------:R-:W-:Y:S07]  /*6750*/  LEPC R20, `(.L_x_105) ;  /* 0x000000001014794e */ /* 0x000fee0000000000 */
[----:B---3-5:R-:W-:Y:S05]  /*6760*/  CALL.ABS.NOINC R14 ;  /* 0x000000000e007343 */ /* 0x028fea0003c00000 */
.L_x_105:
[----:B------:R-:W1:Y:S01]  /*6770*/  LDCU.64 UR8, c[0x4][0x80] ;  /* 0x01001000ff0877ac */ /* 0x000e620008000a00 */
[----:B------:R-:W2:Y:S01]  /*6780*/  LDC.64 R16, c[0x4][R16] ;  /* 0x0100000010107b82 */ /* 0x000ea20000000a00 */
[----:B------:R-:W-:Y:S02]  /*6790*/  HFMA2 R12, -RZ, RZ, 0, 5.9604644775390625e-08 ;  /* 0x00000001ff0c7431 */ /* 0x000fe400000001ff */
[----:B------:R-:W-:Y:S02]  /*67a0*/  IMAD.MOV.U32 R8, RZ, RZ, 0x70 ;  /* 0x00000070ff087424 */ /* 0x000fe400078e00ff */
[----:B------:R-:W-:Y:S01]  /*67b0*/  IMAD.MOV.U32 R13, RZ, RZ, RZ ;  /* 0x000000ffff0d7224 */ /* 0x000fe200078e00ff */
[----:B------:R-:W3:Y:S01]  /*67c0*/  LDCU.64 UR6, c[0x4][0x88] ;  /* 0x01001100ff0677ac */ /* 0x000ee20008000a00 */
[----:B------:R-:W4:Y:S01]  /*67d0*/  LDCU.64 UR4, c[0x4][0x8] ;  /* 0x01000100ff0477ac */ /* 0x000f220008000a00 */
[----:B-1----:R-:W-:Y:S02]  /*67e0*/  MOV R4, UR8 ;  /* 0x0000000800047c02 */ /* 0x002fe40008000f00 */
[----:B------:R-:W-:Y:S02]  /*67f0*/  MOV R5, UR9 ;  /* 0x0000000900057c02 */ /* 0x000fe40008000f00 */
[----:B---3--:R-:W-:Y:S01]  /*6800*/  MOV R7, UR7 ;  /* 0x0000000700077c02 */ /* 0x008fe20008000f00 */
[----:B------:R-:W-:Y:S01]  /*6810*/  IMAD.U32 R6, RZ, RZ, UR6 ;  /* 0x00000006ff067e24 */ /* 0x000fe2000f8e00ff */
[----:B----4-:R-:W-:Y:S01]  /*6820*/  MOV R11, UR5 ;  /* 0x00000005000b7c02 */ /* 0x010fe20008000f00 */
[----:B------:R-:W-:Y:S02]  /*6830*/  IMAD.U32 R10, RZ, RZ, UR4 ;  /* 0x00000004ff0a7e24 */ /* 0x000fe4000f8e00ff */
[----:B------:R-:W-:Y:S07]  /*6840*/  LEPC R20, `(.L_x_104) ;  /* 0x000000001014794e */ /* 0x000fee0000000000 */
[----:B--2---:R-:W-:Y:S05]  /*6850*/  CALL.ABS.NOINC R16 ;  /* 0x0000000010007343 */ /* 0x004fea0003c00000 */
.L_x_104:
[----:B------:R-:W-:Y:S02]  /*6860*/  R2UR UR6, R56 ;  /* 0x00000000380672ca */ /* 0x000fe400000e0000 */
[----:B------:R-:W-:Y:S02]  /*6870*/  R2UR UR5, R51 ;  /* 0x00000000330572ca */ /* 0x000fe400000e0000 */
[----:B------:R-:W-:Y:S02]  /*6880*/  R2UR UR4, R50 ;  /* 0x00000000320472ca */ /* 0x000fe400000e0000 */
[----:B------:R-:W-:Y:S02]  /*6890*/  ISETP.NE.U32.AND P4, PT, R42, RZ, PT ;  /* 0x000000ff2a00720c */ /* 0x000fe40003f85070 */
[----:B------:R-:W-:Y:S02]  /*68a0*/  ISETP.NE.U32.AND P2, PT, RZ, UR60, PT ;  /* 0x0000003cff007c0c */ /* 0x000fe4000bf45070 */
[----:B------:R-:W-:Y:S02]  /*68b0*/  ISETP.NE.AND.EX P4, PT, R43, RZ, PT, P4 ;  /* 0x000000ff2b00720c */ /* 0x000fe40003f85340 */
[----:B------:R-:W-:Y:S01]  /*68c0*/  ISETP.NE.AND.EX P2, PT, RZ, UR61, PT, P2 ;  /* 0x0000003dff007c0c */ /* 0x000fe2000bf45320 */
[----:B------:R-:W-:Y:S02]  /*68d0*/  UISETP.NE.AND UP2, UPT, UR6, URZ, UPT ;  /* 0x000000ff0600728c */ /* 0x000fe4000bf45270 */
[----:B------:R-:W-:Y:S04]  /*68e0*/  UISETP.NE.U32.AND UP0, UPT, UR5, URZ, UPT ;  /* 0x000000ff0500728c */ /* 0x000fe8000bf05070 */
[----:B------:R-:W-:Y:S01]  /*68f0*/  UISETP.NE.AND.EX UP1, UPT, UR4, URZ, UPT, UP0 ;  /* 0x000000ff0400728c */ /* 0x000fe2000bf25300 */
[----:B------:R-:W-:Y:S01]  /*6900*/  PLOP3.LUT P1, PT, PT, PT, UP2, 0x80, 0x8 ;  /* 0x000000000008781c */ /* 0x000fe20003f2f028 */
[----:B------:R-:W-:Y:S03]  /*6910*/  UPLOP3.LUT UP0, UPT, UPT, UPT, UPT, 0x40, 0x4 ;  /* 0x000000000004789c */ /* 0x000fe60003f0e870 */
[----:B------:R-:W-:Y:S06]  /*6920*/  @UP2 UPLOP3.LUT UP0, UPT, UPT, UPT, UP1, 0x80, 0x8 ;  /* 0x000000000008289c */ /* 0x000fec0003f0f010 */
[----:B------:R-:W-:Y:S01]  /*6930*/  PLOP3.LUT P0, PT, PT, PT, UP0, 0x80, 0x8 ;  /* 0x000000000008781c */ /* 0x000fe20003f0f008 */
[----:B------:R-:W-:Y:S01]  /*6940*/  @!UPT UIADD3 URZ, UPT, UPT, URZ, URZ, URZ ;  /* 0x000000fffffff290 */ /* 0x000fe2000fffe0ff */
[----:B------:R-:W-:Y:S11]  /*6950*/  BRA.U !UP1, `(.L_x_106) ;  /* 0x0000000109407547 */ /* 0x000ff6000b800000 */
[----:B------:R-:W-:Y:S01]  /*6960*/  UISETP.NE.U32.AND UP0, UPT, UR60, URZ, UPT ;  /* 0x000000ff3c00728c */ /* 0x000fe2000bf05070 */
[----:B------:R-:W-:Y:S01]  /*6970*/  R2UR UR6, R51 ;  /* 0x00000000330672ca */ /* 0x000fe200000e0000 */
[----:B------:R-:W1:Y:S01]  /*6980*/  LDCU.64 UR8, c[0x0][0x358] ;  /* 0x00006b00ff0877ac */ /* 0x000e620008000a00 */
[----:B------:R-:W-:Y:S02]  /*6990*/  HFMA2 R48, -RZ, RZ, 0, 5.9604644775390625e-08 ;  /* 0x00000001ff307431 */ /* 0x000fe400000001ff */
[----:B------:R-:W-:Y:S01]  /*69a0*/  IMAD.MOV.U32 R0, RZ, RZ, 0x1 ;  /* 0x00000001ff007424 */ /* 0x000fe200078e00ff */
[----:B------:R-:W-:Y:S06]  /*69b0*/  UISETP.NE.AND.EX UP0, UPT, UR61, URZ, UPT, UP0 ;  /* 0x000000ff3d00728c */ /* 0x000fec000bf05300 */
[----:B------:R-:W-:Y:S05]  /*69c0*/  PLOP3.LUT P3, PT, PT, PT, UP0, 0x80, 0x8 ;  /* 0x000000000008781c */ /* 0x000fea0003f6f008 */
[----:B------:R-:W2:Y:S01]  /*69d0*/  @UP0 LDCU.64 UR4, c[0x0][0x888] ;  /* 0x00011100ff0407ac */ /* 0x000ea20008000a00 */
[----:B------:R-:W-:Y:S07]  /*69e0*/  @UP0 UIMAD UR6, UR52, UR6, URZ ;  /* 0x00000006340602a4 */ /* 0x000fee000f8e02ff */
[----:B------:R-:W-:Y:S01]  /*69f0*/  @!P3 PRMT R48, R0, 0x7610, R48 ;  /* 0x000076100030b816 */ /* 0x000fe20000000030 */
[----:B--2---:R-:W-:Y:S06]  /*6a00*/  @UP0 UIMAD.WIDE UR4, UR6, 0x4, UR4 ;  /* 0x00000004060408a5 */ /* 0x004fec000f8e0204 */
[----:B-----5:R-:W-:Y:S02]  /*6a10*/  IMAD.U32 R26, RZ, RZ, UR4 ;  /* 0x00000004ff1a7e24 */ /* 0x020fe4000f8e00ff */
[----:B------:R-:W-:Y:S03]  /*6a20*/  IMAD.U32 R27, RZ, RZ, UR5 ;  /* 0x00000005ff1b7e24 */ /* 0x000fe6000f8e00ff */
[----:B------:R-:W2:Y:S02]  /*6a30*/  @!UP0 LDCU UR4, c[0x0][0x880] ;  /* 0x00011000ff0487ac */ /* 0x000ea40008000800 */
[----:B-1----:R1:W5:Y:S02]  /*6a40*/  @P3 LDG.E R26, desc[UR8][R26.64] ;  /* 0x000000081a1a3981 */ /* 0x002364000c1e1900 */
[----:B-12---:R-:W-:Y:S02]  /*6a50*/  @!P3 MOV R26, UR4 ;  /* 0x00000004001abc02 */ /* 0x006fe40008000f00 */
.L_x_106:
[----:B------:R-:W-:Y:S05]  /*6a60*/  @!P4 BRA `(.L_x_107) ;  /* 0x000000000024c947 */ /* 0x000fea0003800000 */
[----:B------:R-:W-:Y:S01]  /*6a70*/  ISETP.NE.U32.AND P3, PT, R40, RZ, PT ;  /* 0x000000ff2800720c */ /* 0x000fe20003f65070 */
[----:B------:R-:W1:Y:S03]  /*6a80*/  LDCU.64 UR4, c[0x0][0x358] ;  /* 0x00006b00ff0477ac */ /* 0x000e660008000a00 */
[----:B------:R-:W-:Y:S11]  /*6a90*/  ISETP.NE.AND.EX P3, PT, R41, RZ, PT, P3 ;  /* 0x000000ff2900720c */ /* 0x000ff60003f65330 */
[----:B------:R-:W-:Y:S02]  /*6aa0*/  @!UPT UIADD3 URZ, UPT, UPT, URZ, URZ, URZ ;  /* 0x000000fffffff290 */ /* 0x000fe4000fffe0ff */
[----:B------:R-:W2:Y:S01]  /*6ab0*/  @P3 LDC.64 R4, c[0x0][0x8a8] ;  /* 0x00022a00ff043b82 */ /* 0x000ea20000000a00 */
[----:B------:R-:W-:Y:S04]  /*6ac0*/  @P3 IMAD R0, R42, UR52, RZ ;  /* 0x000000342a003c24 */ /* 0x000fe8000f8e02ff */
[----:B--2---:R-:W-:Y:S05]  /*6ad0*/  @P3 IMAD.WIDE R4, R0, 0x4, R4 ;  /* 0x0000000400043825 */ /* 0x004fea00078e0204 */
[----:B-1---5:R1:W5:Y:S02]  /*6ae0*/  @P3 LDG.E R24, desc[UR4][R4.64] ;  /* 0x0000000404183981 */ /* 0x022364000c1e1900 */
[----:B-1----:R-:W2:Y:S02]  /*6af0*/  @!P3 LDC R24, c[0x0][0x8a0] ;  /* 0x00022800ff18bb82 */ /* 0x002ea40000000800 */
.L_x_107:
[----:B-----5:R-:W-:Y:S01]  /*6b00*/  FSETP.NEU.AND P4, PT, R26, RZ, PT ;  /* 0x000000ff1a00720b */ /* 0x020fe20003f8d000 */
[----:B------:R-:W1:Y:S01]  /*6b10*/  LDCU.128 UR8, c[0x0][0xa80] ;  /* 0x00015000ff0877ac */ /* 0x000e620008000c00 */
[----:B------:R-:W-:Y:S01]  /*6b20*/  SEL R5, RZ, 0xffffffff, P2 ;  /* 0xffffffffff057807 */ /* 0x000fe20001000000 */
[----:B------:R-:W-:Y:S01]  /*6b30*/  BSSY B1, `(.L_x_108) ;  /* 0x000004f000017945 */ /* 0x000fe20003800000 */
[----:B------:R-:W-:Y:S01]  /*6b40*/  @P1 LOP3.LUT P2, RZ, R48, 0xff, RZ, 0xc0, !PT ;  /* 0x000000ff30ff1812 */ /* 0x000fe2000784c0ff */
[----:B------:R-:W-:Y:S01]  /*6b50*/  IMAD.MOV.U32 R67, RZ, RZ, 0x1 ;  /* 0x00000001ff437424 */ /* 0x000fe200078e00ff */
[----:B------:R-:W-:Y:S01]  /*6b60*/  @P1 SEL R0, RZ, 0xffffffff, P4 ;  /* 0xffffffffff001807 */ /* 0x000fe20002000000 */
[----:B------:R-:W-:Y:S01]  /*6b70*/  IMAD.IADD R25, R23, 0x1, R2 ;  /* 0x0000000117197824 */ /* 0x000fe200078e0202 */
[----:B------:R-:W-:Y:S01]  /*6b80*/  LEA R27, R22, UR48, 0x3 ;  /* 0x00000030161b7c11 */ /* 0x000fe2000f8e18ff */
[----:B------:R-:W-:Y:S01]  /*6b90*/  ULOP3.LUT UR4, UR54, 0x1, URZ, 0x3c, !UPT ;  /* 0x0000000136047892 */ /* 0x000fe2000f8e3cff */
[----:B------:R-:W-:Y:S01]  /*6ba0*/  @P0 SEL R0, R5, R0, !P2 ;  /* 0x0000000005000207 */ /* 0x000fe20005000000 */
[----:B------:R-:W-:Y:S01]  /*6bb0*/  USHF.L.U32 UR12, UR51, 0x6, URZ ;  /* 0x00000006330c7899 */ /* 0x000fe200080006ff */
[----:B------:R-:W-:Y:S01]  /*6bc0*/  R2UR UR6, R53 ;  /* 0x00000000350672ca */ /* 0x000fe200000e0000 */
[----:B------:R-:W-:Y:S01]  /*6bd0*/  IMAD.U32 R66, RZ, RZ, UR49 ;  /* 0x00000031ff427e24 */ /* 0x000fe2000f8e00ff */
[----:B------:R-:W-:Y:S01]  /*6be0*/  @P1 LOP3.LUT R0, R0, 0x1, RZ, 0xc0, !PT ;  /* 0x0000000100001812 */ /* 0x000fe200078ec0ff */
[----:B------:R-:W-:Y:S01]  /*6bf0*/  IMAD.U32 R65, RZ, RZ, UR4 ;  /* 0x00000004ff417e24 */ /* 0x000fe2000f8e00ff */
[----:B------:R-:W-:Y:S01]  /*6c00*/  R2UR UR13, R52 ;  /* 0x00000000340d72ca */ /* 0x000fe200000e0000 */
[----:B------:R-:W-:Y:S01]  /*6c10*/  IMAD.U32 R61, RZ, RZ, UR12 ;  /* 0x0000000cff3d7e24 */ /* 0x000fe2000f8e00ff */
[----:B------:R-:W-:Y:S01]  /*6c20*/  ISETP.NE.U32.OR P6, PT, R0, 0x1, !P1 ;  /* 0x000000010000780c */ /* 0x000fe20004fc5470 */
[----:B------:R-:W-:Y:S01]  /*6c30*/  IMAD.U32 R0, RZ, RZ, UR49 ;  /* 0x00000031ff007e24 */ /* 0x000fe2000f8e00ff */
[----:B-1----:R-:W-:Y:S01]  /*6c40*/  UIMAD.WIDE.U32 UR4, UR12, UR9, URZ ;  /* 0x000000090c0472a5 */ /* 0x002fe2000f8e00ff */
[----:B------:R-:W-:Y:S01]  /*6c50*/  PLOP3.LUT P3, PT, PT, PT, UP1, 0x80, 0x8 ;  /* 0x000000000008781c */ /* 0x000fe20003f6f018 */
[----:B------:R-:W-:Y:S01]  /*6c60*/  UISETP.NE.AND UP0, UPT, UR8, 0x1, UPT ;  /* 0x000000010800788c */ /* 0x000fe2000bf05270 */
[----:B------:R-:W-:Y:S02]  /*6c70*/  LOP3.LUT P5, R62, R48, 0xff, RZ, 0xc0, !PT ;  /* 0x000000ff303e7812 */ /* 0x000fe400078ac0ff */
[----:B------:R-:W-:Y:S02]  /*6c80*/  CS2R R38, SRZ ;  /* 0x0000000000267805 */ /* 0x000fe4000001ff00 */
[----:B------:R-:W-:Y:S02]  /*6c90*/  LEA R0, R0, UR48, 0x3 ;  /* 0x0000003000007c11 */ /* 0x000fe4000f8e18ff */
[----:B------:R-:W-:Y:S01]  /*6ca0*/  CS2R R36, SRZ ;  /* 0x0000000000247805 */ /* 0x000fe2000001ff00 */
[----:B------:R-:W-:Y:S01]  /*6cb0*/  UMOV UR4, UR5 ;  /* 0x0000000500047c82 */ /* 0x000fe20008000000 */
[----:B------:R-:W-:Y:S01]  /*6cc0*/  SEL R4, RZ, 0xffffffff, P4 ;  /* 0xffffffffff047807 */ /* 0x000fe20002000000 */
[----:B------:R-:W-:Y:S01]  /*6cd0*/  USHF.R.U32.HI UR4, URZ, UR10, UR4 ;  /* 0x0000000aff047299 */ /* 0x000fe20008011604 */
[----:B------:R-:W-:Y:S02]  /*6ce0*/  P2R R63, PR, RZ, 0x40 ;  /* 0x00000040ff3f7803 */ /* 0x000fe40000000000 */
[----:B------:R-:W-:Y:S02]  /*6cf0*/  CS2R R30, SRZ ;  /* 0x00000000001e7805 */ /* 0x000fe4000001ff00 */
[----:B------:R-:W-:Y:S01]  /*6d00*/  @P6 SHF.L.U32 R3, R65, 0x1f, RZ ;  /* 0x0000001f41036819 */ /* 0x000fe200000006ff */
[----:B------:R-:W-:Y:S01]  /*6d10*/  USEL UR4, UR12, UR4, !UP0 ;  /* 0x000000040c047287 */ /* 0x000fe2000c000000 */
[----:B------:R-:W-:Y:S01]  /*6d20*/  @P3 SEL R4, R5, R4, !P5 ;  /* 0x0000000405043207 */ /* 0x000fe20006800000 */
[----:B------:R-:W-:Y:S01]  /*6d30*/  UISETP.NE.AND UP0, UPT, UR11, 0x1, UPT ;  /* 0x000000010b00788c */ /* 0x000fe2000bf05270 */
[----:B------:R1:W3:Y:S01]  /*6d40*/  @P6 SYNCS.PHASECHK.TRANS64.TRYWAIT P1, [R0+URZ+0x1a0], R3 ;  /* 0x0001a003000065a7 */ /* 0x0002e200080211ff */
[----:B------:R-:W-:Y:S01]  /*6d50*/  UIMAD.WIDE.U32 UR6, UR4, UR6, URZ ;  /* 0x00000006040672a5 */ /* 0x000fe2000f8e00ff */
[----:B------:R-:W-:Y:S01]  /*6d60*/  LOP3.LUT R4, R4, 0x1, RZ, 0xc0, !PT ;  /* 0x0000000104047812 */ /* 0x000fe200078ec0ff */
[----:B------:R-:W-:Y:S01]  /*6d70*/  IMAD.U32 R60, RZ, RZ, UR4 ;  /* 0x00000004ff3c7e24 */ /* 0x000fe2000f8e00ff */
[----:B------:R-:W-:Y:S02]  /*6d80*/  CS2R R28, SRZ ;  /* 0x00000000001c7805 */ /* 0x000fe4000001ff00 */
[----:B------:R-:W-:Y:S01]  /*6d90*/  PLOP3.LUT P2, PT, PT, PT, UP0, 0x80, 0x8 ;  /* 0x000000000008781c */ /* 0x000fe20003f4f008 */
[----:B------:R-:W-:Y:S01]  /*6da0*/  IMAD R6, RZ, RZ, -UR4 ;  /* 0x80000004ff067e24 */ /* 0x000fe2000f8e02ff */
[----:B------:R-:W-:Y:S01]  /*6db0*/  UMOV UR5, UR7 ;  /* 0x0000000700057c82 */ /* 0x000fe20008000000 */
[----:B------:R-:W-:Y:S01]  /*6dc0*/  IMAD.U32 R59, RZ, RZ, UR4 ;  /* 0x00000004ff3b7e24 */ /* 0x000fe2000f8e00ff */
[----:B------:R-:W-:Y:S01]  /*6dd0*/  USHF.R.U32.HI UR5, URZ, UR13, UR5 ;  /* 0x0000000dff057299 */ /* 0x000fe20008011605 */
[----:B------:R-:W-:Y:S05]  /*6de0*/  IMAD R61, R6, UR8, R61 ;  /* 0x00000008063d7c24 */ /* 0x000fea000f8e023d */
[----:B------:R-:W-:Y:S02]  /*6df0*/  SEL R60, R60, UR5, !P2 ;  /* 0x000000053c3c7c07 */ /* 0x000fe4000d000000 */
[----:B------:R-:W-:Y:S03]  /*6e00*/  ISETP.NE.U32.AND P2, PT, R4, 0x1, PT ;  /* 0x000000010400780c */ /* 0x000fe60003f45070 */
[----:B------:R-:W-:Y:S01]  /*6e10*/  IMAD.MOV R5, RZ, RZ, -R60 ;  /* 0x000000ffff057224 */ /* 0x000fe200078e0a3c */
[----:B------:R-:W-:Y:S02]  /*6e20*/  P2R R68, PR, RZ, 0x4 ;  /* 0x00000004ff447803 */ /* 0x000fe40000000000 */
[----:B-1----:R-:W-:Y:S01]  /*6e30*/  SHF.L.U32 R3, R45, 0x1f, RZ ;  /* 0x0000001f2d037819 */ /* 0x002fe200000006ff */
[----:B------:R-:W-:Y:S03]  /*6e40*/  IMAD R59, R5, UR11, R59 ;  /* 0x0000000b053b7c24 */ /* 0x000fe6000f8e023b */
[----:B------:R1:W4:Y:S01]  /*6e50*/  SYNCS.PHASECHK.TRANS64.TRYWAIT P0, [R27+URZ+0x1f0], R3 ;  /* 0x0001f0031b0075a7 */ /* 0x00032200080011ff */
[----:B---3--:R-:W-:Y:S01]  /*6e60*/  @P6 SEL R67, RZ, 0x1, !P1 ;  /* 0x00000001ff436807 */ /* 0x008fe20004800000 */
[----:B-1----:R-:W-:Y:S06]  /*6e70*/  @!P6 BRA `(.L_x_109) ;  /* 0x000000000068e947 */ /* 0x002fec0003800000 */
[----:B------:R-:W-:Y:S01]  /*6e80*/  HFMA2 R31, -RZ, RZ, 0, 0 ;  /* 0x00000000ff1f7431 */ /* 0x000fe200000001ff */
[----:B------:R-:W-:Y:S01]  /*6e90*/  ISETP.NE.AND P1, PT, R67, RZ, PT ;  /* 0x000000ff4300720c */ /* 0x000fe20003f25270 */
[----:B------:R-:W-:Y:S01]  /*6ea0*/  IMAD.U32 R2, RZ, RZ, UR49 ;  /* 0x00000031ff027e24 */ /* 0x000fe2000f8e00ff */
[----:B------:R-:W-:Y:S11]  /*6eb0*/  BSSY B0, `(.L_x_110) ;  /* 0x0000005000007945 */ /* 0x000ff60003800000 */
[----:B------:R-:W-:Y:S05]  /*6ec0*/  @P1 BRA `(.L_x_111) ;  /* 0x00000000000c1947 */ /* 0x000fea0003800000 */
[----:B------:R-:W-:Y:S04]  /*6ed0*/  SHF.L.U32 R4, R65, 0x1f, RZ ;  /* 0x0000001f41047819 */ /* 0x000fe800000006ff */
[----:B------:R-:W1:Y:S02]  /*6ee0*/  SYNCS.PHASECHK.TRANS64.TRYWAIT P1, [R0+URZ+0x1a0], R4 ;  /* 0x0001a004000075a7 */ /* 0x000e6400080211ff */
[----:B-1----:R-:W-:Y:S05]  /*6ef0*/  @!P1 BRA `(.L_x_112) ;  /* 0x00000024006c9947 */ /* 0x002fea0003800000 */
.L_x_111:
[----:B------:R-:W-:Y:S05]  /*6f00*/  BSYNC B0 ;  /* 0x0000000000007941 */ /* 0x000fea0003800000 */
.L_x_110:
[----:B------:R-:W-:Y:S01]  /*6f10*/  ISETP.NE.AND P1, PT, R68, RZ, PT ;  /* 0x000000ff4400720c */ /* 0x000fe20003f25270 */
[----:B------:R-:W-:Y:S01]  /*6f20*/  IMAD.MOV.U32 R30, RZ, RZ, RZ ;  /* 0x000000ffff1e7224 */ /* 0x000fe200078e00ff */
[----:B------:R-:W-:Y:S02]  /*6f30*/  CS2R R28, SRZ ;  /* 0x00000000001c7805 */ /* 0x000fe4000001ff00 */
[----:B------:R-:W-:Y:S02]  /*6f40*/  CS2R R38, SRZ ;  /* 0x0000000000267805 */ /* 0x000fe4000001ff00 */
[----:B------:R-:W-:Y:S07]  /*6f50*/  CS2R R36, SRZ ;  /* 0x0000000000247805 */ /* 0x000fee000001ff00 */
[----:B------:R-:W-:Y:S01]  /*6f60*/  @P1 IMAD R2, R2, 0x800, R46 ;  /* 0x0000080002021824 */ /* 0x000fe200078e022e */
[----:B------:R-:W-:Y:S05]  /*6f70*/  @P1 WARPSYNC.ALL ;  /* 0x0000000000001948 */ /* 0x000fea0003800000 */
[----:B------:R-:W-:Y:S01]  /*6f80*/  @P1 LEA R2, R2, UR48, 0x1 ;  /* 0x0000003002021c11 */ /* 0x000fe2000f8e08ff */
[----:B------:R-:W-:Y:S04]  /*6f90*/  UIADD3 UR4, UPT, UPT, UR49, 0x1, URZ ;  /* 0x0000000131047890 */ /* 0x000fe8000fffe0ff */
[----:B------:R3:W2:Y:S01]  /*6fa0*/  @P1 LDSM.16.M88.4 R28, [R2+0x400] ;  /* 0x00040000021c183b */ /* 0x0006a20000000200 */
[----:B------:R-:W-:Y:S01]  /*6fb0*/  UISETP.NE.AND UP0, UPT, UR4, 0x3, UPT ;  /* 0x000000030400788c */ /* 0x000fe2000bf05270 */
[----:B-1----:R-:W-:Y:S03]  /*6fc0*/  @P1 IMAD R0, R57, 0x2, R2 ;  /* 0x0000000239001824 */ /* 0x002fe600078e0202 */
[----:B------:R-:W-:Y:S02]  /*6fd0*/  USEL UR5, URZ, 0x1, UP0 ;  /* 0x00000001ff057887 */ /* 0x000fe40008000000 */
[----:B------:R3:W1:Y:S01]  /*6fe0*/  @P1 LDSM.16.M88.4 R36, [R0+0x400] ;  /* 0x000400000024183b */ /* 0x0006620000000200 */
[----:B------:R-:W-:Y:S03]  /*6ff0*/  USEL UR4, UR4, URZ, UP0 ;  /* 0x000000ff04047287 */ /* 0x000fe60008000000 */
[----:B------:R-:W-:Y:S03]  /*7000*/  LOP3.LUT R65, R65, UR5, RZ, 0x3c, !PT ;  /* 0x0000000541417c12 */ /* 0x000fe6000f8e3cff */
[----:B------:R-:W-:Y:S02]  /*7010*/  IMAD.U32 R66, RZ, RZ, UR4 ;  /* 0x00000004ff427e24 */ /* 0x000fe4000f8e00ff */
.L_x_109:
[----:B------:R-:W-:Y:S05]  /*7020*/  BSYNC B1 ;  /* 0x0000000000017941 */ /* 0x000fea0003800000 */
.L_x_108:
[----:B---3--:R-:W-:Y:S04]  /*7030*/  SHF.R.U32.HI R0, RZ, 0x15, R25 ;  /* 0x00000015ff007819 */ /* 0x008fe80000011619 */
[----:B------:R-:W-:Y:S01]  /*7040*/  LOP3.LUT P1, RZ, R0, 0x3, R49, 0x48, !PT ;  /* 0x0000000300ff7812 */ /* 0x000fe20007824831 */
[----:B------:R-:W-:Y:S01]  /*7050*/  @!UPT UIADD3 URZ, UPT, UPT, URZ, URZ, URZ ;  /* 0x000000fffffff290 */ /* 0x000fe2000fffe0ff */
[----:B----4-:R-:W-:Y:S11]  /*7060*/  @P0 BRA `(.L_x_113) ;  /* 0x0000000000080947 */ /* 0x010ff60003800000 */
[----:B------:R-:W3:Y:S02]  /*7070*/  SYNCS.PHASECHK.TRANS64.TRYWAIT P0, [R27+URZ+0x1f0], R3 ;  /* 0x0001f0031b0075a7 */ /* 0x000ee400080011ff */
[----:B---3--:R-:W-:Y:S05]  /*7080*/  @!P0 BRA `(.L_x_114) ;  /* 0x00000024001c8947 */ /* 0x008fea0003800000 */
.L_x_113:
[----:B------:R-:W-:Y:S05]  /*7090*/  @!P1 BRA `(.L_x_115) ;  /* 0x0000000000409947 */ /* 0x000fea0003800000 */
[----:B------:R-:W4:Y:S01]  /*70a0*/  LDCU.64 UR8, c[0x4][0x70] ;  /* 0x01000e00ff0877ac */ /* 0x000f220008000a00 */
[----:B---3--:R-:W-:Y:S01]  /*70b0*/  MOV R3, 0x0 ;  /* 0x0000000000037802 */ /* 0x008fe20000000f00 */
[----:B------:R-:W-:Y:S02]  /*70c0*/  HFMA2 R12, -RZ, RZ, 0, 5.9604644775390625e-08 ;  /* 0x00000001ff0c7431 */ /* 0x000fe400000001ff */
[----:B------:R-:W-:Y:S02]  /*70d0*/  IMAD.MOV.U32 R8, RZ, RZ, 0x192 ;  /* 0x00000192ff087424 */ /* 0x000fe400078e00ff */
[----:B------:R-:W-:Y:S01]  /*70e0*/  IMAD.MOV.U32 R13, RZ, RZ, RZ ;  /* 0x000000ffff0d7224 */ /* 0x000fe200078e00ff */
[----:B------:R-:W3:Y:S01]  /*70f0*/  LDCU.64 UR6, c[0x4][0x78] ;  /* 0x01000f00ff0677ac */ /* 0x000ee20008000a00 */
[----:B------:R-:W1:Y:S01]  /*7100*/  LDC.64 R2, c[0x4][R3] ;  /* 0x0100000003027b82 */ /* 0x000e620000000a00 */
[----:B------:R-:W5:Y:S01]  /*7110*/  LDCU.64 UR4, c[0x4][0x10] ;  /* 0x01000200ff0477ac */ /* 0x000f620008000a00 */
[----:B----4-:R-:W-:Y:S01]  /*7120*/  MOV R5, UR9 ;  /* 0x0000000900057c02 */ /* 0x010fe20008000f00 */
[----:B------:R-:W-:Y:S01]  /*7130*/  IMAD.U32 R4, RZ, RZ, UR8 ;  /* 0x00000008ff047e24 */ /* 0x000fe2000f8e00ff */
[----:B---3--:R-:W-:Y:S01]  /*7140*/  MOV R7, UR7 ;  /* 0x0000000700077c02 */ /* 0x008fe20008000f00 */
[----:B------:R-:W-:Y:S01]  /*7150*/  IMAD.U32 R6, RZ, RZ, UR6 ;  /* 0x00000006ff067e24 */ /* 0x000fe2000f8e00ff */
[----:B-----5:R-:W-:Y:S01]  /*7160*/  MOV R11, UR5 ;  /* 0x00000005000b7c02 */ /* 0x020fe20008000f00 */
[----:B------:R-:W-:Y:S02]  /*7170*/  IMAD.U32 R10, RZ, RZ, UR4 ;  /* 0x00000004ff0a7e24 */ /* 0x000fe4000f8e00ff */
[----:B------:R-:W-:Y:S07]  /*7180*/  LEPC R20, `(.L_x_115) ;  /* 0x000000001014794e */ /* 0x000fee0000000000 */
[----:B-12---:R-:W-:Y:S05]  /*7190*/  CALL.ABS.NOINC R2 ;  /* 0x0000000002007343 */ /* 0x006fea0003c00000 */
.L_x_115:
[----:B------:R-:W-:Y:S05]  /*71a0*/  WARPSYNC.ALL ;  /* 0x0000000000007948 */ /* 0x000fea0003800000 */
[----:B------:R-:W-:Y:S01]  /*71b0*/  R2UR UR4, R25 ;  /* 0x00000000190472ca */ /* 0x000fe200000e0000 */
[----:B--23--:R-:W-:Y:S01]  /*71c0*/  HADD2.F32 R3, -RZ, R28.H0_H0 ;  /* 0x2000001cff037230 */ /* 0x00cfe20000004100 */
[----:B------:R-:W-:Y:S01]  /*71d0*/  SHF.L.U32 R64, R57, 0x1, RZ ;  /* 0x0000000139407819 */ /* 0x000fe200000006ff */
[----:B------:R-:W-:Y:S01]  /*71e0*/  HADD2.F32 R20, -RZ, R30.H0_H0 ;  /* 0x2000001eff147230 */ /* 0x000fe20000004100 */
[----:B------:R-:W-:Y:S01]  /*71f0*/  ISETP.NE.AND P0, PT, R47, RZ, PT ;  /* 0x000000ff2f00720c */ /* 0x000fe20003f05270 */
[----:B------:R-:W-:Y:S08]  /*7200*/  BSSY.RECONVERGENT B0, `(.L_x_116) ;  /* 0x0000050000007945 */ /* 0x000ff00003800200 */
[----:B------:R-:W2:Y:S02]  /*7210*/  LDTM.16dp256bit.x4 R4, tmem[UR4] ;  /* 0x00000004000479ee */ /* 0x000ea40008120000 */
[C---:B--2---:R-:W-:Y:S01]  /*7220*/  FMUL R0, R24.reuse, R4 ;  /* 0x0000000418007220 */ /* 0x044fe20000400000 */
[----:B------:R-:W-:Y:S02]  /*7230*/  HADD2.F32 R4, -RZ, R28.H1_H1 ;  /* 0x3000001cff047230 */ /* 0x000fe40000004100 */
[----:B------:R-:W-:Y:S01]  /*7240*/  FMUL R2, R24, R5 ;  /* 0x0000000518027220 */ /* 0x000fe20000400000 */
[--C-:B------:R-:W-:Y:S02]  /*7250*/  HADD2.F32 R5, -RZ, R29.reuse.H0_H0 ;  /* 0x2000001dff057230 */ /* 0x100fe40000004100 */
[----:B------:R-:W-:Y:S01]  /*7260*/  FFMA R0, R26, R3, R0 ;  /* 0x000000031a007223 */ /* 0x000fe20000000000 */
[----:B------:R-:W-:Y:S01]  /*7270*/  FMUL R3, R24, R6 ;  /* 0x0000000618037220 */ /* 0x000fe20000400000 */
[----:B------:R-:W-:Y:S02]  /*7280*/  HADD2.F32 R6, -RZ, R29.H1_H1 ;  /* 0x3000001dff067230 */ /* 0x000fe40000004100 */
[----:B------:R-:W-:Y:S01]  /*7290*/  FFMA R2, R26, R4, R2 ;  /* 0x000000041a027223 */ /* 0x000fe20000000002 */
[----:B------:R-:W-:Y:S01]  /*72a0*/  FMUL R7, R24, R7 ;  /* 0x0000000718077220 */ /* 0x000fe20000400000 */
[----:B------:R-:W-:Y:S01]  /*72b0*/  FFMA R3, R26, R5, R3 ;  /* 0x000000051a037223 */ /* 0x000fe20000000003 */
[C---:B------:R-:W-:Y:S01]  /*72c0*/  FMUL R4, R24.reuse, R8 ;  /* 0x0000000818047220 */ /* 0x040fe20000400000 */
[----:B------:R-:W-:Y:S01]  /*72d0*/  FMUL R5, R24, R9 ;  /* 0x0000000918057220 */ /* 0x000fe20000400000 */
[----:B------:R-:W-:Y:S01]  /*72e0*/  F2FP.F16.F32.PACK_AB R32, R2, R0 ;  /* 0x000000000220723e */ /* 0x000fe200000000ff */
[C---:B------:R-:W-:Y:S01]  /*72f0*/  FFMA R7, R26.reuse, R6, R7 ;  /* 0x000000061a077223 */ /* 0x040fe20000000007 */
[----:B------:R-:W-:Y:S02]  /*7300*/  HADD2.F32 R0, -RZ, R30.H1_H1 ;  /* 0x3000001eff007230 */ /* 0x000fe40000004100 */
[----:B------:R-:W-:Y:S01]  /*7310*/  FFMA R4, R26, R20, R4 ;  /* 0x000000141a047223 */ /* 0x000fe20000000004 */
[--C-:B------:R-:W-:Y:S02]  /*7320*/  HADD2.F32 R2, -RZ, R31.reuse.H0_H0 ;  /* 0x2000001fff027230 */ /* 0x100fe40000004100 */
[----:B------:R-:W-:Y:S01]  /*7330*/  FMUL R6, R24, R10 ;  /* 0x0000000a18067220 */ /* 0x000fe20000400000 */
[----:B------:R-:W-:Y:S01]  /*7340*/  F2FP.F16.F32.PACK_AB R33, R7, R3 ;  /* 0x000000030721723e */ /* 0x000fe200000000ff */
[----:B------:R-:W-:Y:S02]  /*7350*/  HADD2.F32 R3, -RZ, R31.H1_H1 ;  /* 0x3000001fff037230 */ /* 0x000fe40000004100 */
[----:B------:R-:W-:Y:S01]  /*7360*/  FFMA R5, R26, R0, R5 ;  /* 0x000000001a057223 */ /* 0x000fe20000000005 */
[C---:B------:R-:W-:Y:S01]  /*7370*/  FMUL R11, R24.reuse, R11 ;  /* 0x0000000b180b7220 */ /* 0x040fe20000400000 */
[--C-:B-1----:R-:W-:Y:S02]  /*7380*/  HADD2.F32 R7, -RZ, R36.reuse.H0_H0 ;  /* 0x20000024ff077230 */ /* 0x102fe40000004100 */
[C---:B------:R-:W-:Y:S01]  /*7390*/  FMUL R8, R24.reuse, R12 ;  /* 0x0000000c18087220 */ /* 0x040fe20000400000 */
[----:B------:R-:W-:Y:S02]  /*73a0*/  HADD2.F32 R0, -RZ, R36.H1_H1 ;  /* 0x30000024ff007230 */ /* 0x000fe40000004100 */
[----:B------:R-:W-:Y:S01]  /*73b0*/  FMUL R9, R24, R13 ;  /* 0x0000000d18097220 */ /* 0x000fe20000400000 */
[C---:B------:R-:W-:Y:S01]  /*73c0*/  FFMA R6, R26.reuse, R2, R6 ;  /* 0x000000021a067223 */ /* 0x040fe20000000006 */
[C---:B------:R-:W-:Y:S01]  /*73d0*/  FFMA R11, R26.reuse, R3, R11 ;  /* 0x000000031a0b7223 */ /* 0x040fe2000000000b */
[C---:B------:R-:W-:Y:S01]  /*73e0*/  FFMA R8, R26.reuse, R7, R8 ;  /* 0x000000071a087223 */ /* 0x040fe20000000008 */
[----:B------:R-:W-:Y:S01]  /*73f0*/  FFMA R9, R26, R0, R9 ;  /* 0x000000001a097223 */ /* 0x000fe20000000009 */
[--C-:B------:R-:W-:Y:S02]  /*7400*/  HADD2.F32 R2, -RZ, R37.reuse.H0_H0 ;  /* 0x20000025ff027230 */ /* 0x100fe40000004100 */
[C---:B------:R-:W-:Y:S01]  /*7410*/  FMUL R10, R24.reuse, R14 ;  /* 0x0000000e180a7220 */ /* 0x040fe20000400000 */
[----:B------:R-:W-:Y:S02]  /*7420*/  HADD2.F32 R0, -RZ, R37.H1_H1 ;  /* 0x30000025ff007230 */ /* 0x000fe40000004100 */
[----:B------:R-:W-:Y:S01]  /*7430*/  FMUL R15, R24, R15 ;  /* 0x0000000f180f7220 */ /* 0x000fe20000400000 */
[----:B------:R-:W-:Y:S01]  /*7440*/  F2FP.F16.F32.PACK_AB R34, R5, R4 ;  /* 0x000000040522723e */ /* 0x000fe200000000ff */
[----:B------:R-:W-:Y:S01]  /*7450*/  FFMA R10, R26, R2, R10 ;  /* 0x000000021a0a7223 */ /* 0x000fe2000000000a */
[----:B------:R-:W-:Y:S01]  /*7460*/  FMUL R12, R24, R16 ;  /* 0x00000010180c7220 */ /* 0x000fe20000400000 */
[----:B------:R-:W-:Y:S01]  /*7470*/  FFMA R15, R26, R0, R15 ;  /* 0x000000001a0f7223 */ /* 0x000fe2000000000f */
[--C-:B------:R-:W-:Y:S01]  /*7480*/  HADD2.F32 R0, -RZ, R38.reuse.H0_H0 ;  /* 0x20000026ff007230 */ /* 0x100fe20000004100 */
[----:B------:R-:W-:Y:S01]  /*7490*/  MOV R5, UR49 ;  /* 0x0000003100057c02 */ /* 0x000fe20008000f00 */
[----:B------:R-:W-:Y:S02]  /*74a0*/  HADD2.F32 R2, -RZ, R38.H1_H1 ;  /* 0x30000026ff027230 */ /* 0x000fe40000004100 */
[C---:B------:R-:W-:Y:S01]  /*74b0*/  FMUL R13, R24.reuse, R17 ;  /* 0x00000011180d7220 */ /* 0x040fe20000400000 */
[--C-:B------:R-:W-:Y:S02]  /*74c0*/  HADD2.F32 R3, -RZ, R39.reuse.H0_H0 ;  /* 0x20000027ff037230 */ /* 0x100fe40000004100 */
[C---:B------:R-:W-:Y:S01]  /*74d0*/  FMUL R14, R24.reuse, R18 ;  /* 0x00000012180e7220 */ /* 0x040fe20000400000 */
[----:B------:R-:W-:Y:S02]  /*74e0*/  HADD2.F32 R4, -RZ, R39.H1_H1 ;  /* 0x30000027ff047230 */ /* 0x000fe40000004100 */
[----:B------:R-:W-:Y:S01]  /*74f0*/  FMUL R19, R24, R19 ;  /* 0x0000001318137220 */ /* 0x000fe20000400000 */
[C---:B------:R-:W-:Y:S01]  /*7500*/  FFMA R12, R26.reuse, R0, R12 ;  /* 0x000000001a0c7223 */ /* 0x040fe2000000000c */
[----:B------:R-:W-:Y:S01]  /*7510*/  LEA R5, R5, R46, 0xb ;  /* 0x0000002e05057211 */ /* 0x000fe200078e58ff */
[C---:B------:R-:W-:Y:S01]  /*7520*/  FFMA R13, R26.reuse, R2, R13 ;  /* 0x000000021a0d7223 */ /* 0x040fe2000000000d */
[C---:B------:R-:W-:Y:S01]  /*7530*/  FFMA R14, R26.reuse, R3, R14 ;  /* 0x000000031a0e7223 */ /* 0x040fe2000000000e */
[----:B------:R-:W-:Y:S01]  /*7540*/  FFMA R19, R26, R4, R19 ;  /* 0x000000041a137223 */ /* 0x000fe20000000013 */
[----:B------:R-:W-:Y:S02]  /*7550*/  F2FP.F16.F32.PACK_AB R35, R11, R6 ;  /* 0x000000060b23723e */ /* 0x000fe400000000ff */
[----:B------:R-:W-:Y:S02]  /*7560*/  LEA R5, R5, UR48, 0x1 ;  /* 0x0000003005057c11 */ /* 0x000fe4000f8e08ff */
[----:B------:R-:W-:Y:S02]  /*7570*/  F2FP.F16.F32.PACK_AB R8, R9, R8 ;  /* 0x000000080908723e */ /* 0x000fe400000000ff */
[----:B------:R-:W-:Y:S01]  /*7580*/  F2FP.F16.F32.PACK_AB R9, R15, R10 ;  /* 0x0000000a0f09723e */ /* 0x000fe200000000ff */
[----:B------:R1:W-:Y:S01]  /*7590*/  STSM.16.M88.4 [R5+0x400], R32 ;  /* 0x0004002005007844 */ /* 0x0003e20000000200 */
[----:B------:R-:W-:Y:S02]  /*75a0*/  F2FP.F16.F32.PACK_AB R10, R13, R12 ;  /* 0x0000000c0d0a723e */ /* 0x000fe400000000ff */
[----:B------:R-:W-:Y:S02]  /*75b0*/  F2FP.F16.F32.PACK_AB R11, R19, R14 ;  /* 0x0000000e130b723e */ /* 0x000fe400000000ff */
[----:B------:R-:W-:Y:S05]  /*75c0*/  IADD3 R0, PT, PT, R64, 0x400, R5 ;  /* 0x0000040040007810 */ /* 0x000fea0007ffe005 */
[----:B------:R1:W-:Y:S01]  /*75d0*/  STSM.16.M88.4 [R0], R8 ;  /* 0x0000000800007844 */ /* 0x0003e20000000200 */
[----:B------:R-:W-:Y:S01]  /*75e0*/  @!PT LDS RZ, [RZ] ;  /* 0x00000000fffff984 */ /* 0x000fe20000000800 */
[----:B------:R-:W-:Y:S01]  /*75f0*/  @!PT LDS RZ, [RZ] ;  /* 0x00000000fffff984 */ /* 0x000fe20000000800 */
[----:B------:R-:W-:Y:S01]  /*7600*/  @!PT LDS RZ, [RZ] ;  /* 0x00000000fffff984 */ /* 0x000fe20000000800 */
[----:B------:R-:W-:Y:S01]  /*7610*/  @!PT LDS RZ, [RZ] ;  /* 0x00000000fffff984 */ /* 0x000fe20000000800 */
[----:B------:R2:W-:Y:S07]  /*7620*/  MEMBAR.ALL.CTA ;  /* 0x0000000000007992 */ /* 0x0005ee0000008000 */
[----:B--2---:R-:W2:Y:S02]  /*7630*/  FENCE.VIEW.ASYNC.S ;  /* 0x00000000000073c6 */ /* 0x004ea40000000000 */
[----:B--2---:R-:W-:Y:S06]  /*7640*/  BAR.SYNC.DEFER_BLOCKING 0x1, 0x80 ;  /* 0x0042000000007b1d */ /* 0x004fec0000010000 */
[----:B------:R-:W-:Y:S05]  /*7650*/  @P0 BRA `(.L_x_117) ;  /* 0x0000000000280947 */ /* 0x000fea0003800000 */
[----:B------:R-:W2:Y:S01]  /*7660*/  LDCU.64 UR6, c[0x0][0x348] ;  /* 0x00006900ff0677ac */ /* 0x000ea20008000a00 */
[----:B------:R-:W-:Y:S02]  /*7670*/  R2UR UR42, R61 ;  /* 0x000000003d2a72ca */ /* 0x000fe400000e0000 */
[----:B------:R-:W-:Y:S01]  /*7680*/  R2UR UR43, R59 ;  /* 0x000000003b2b72ca */ /* 0x000fe200000e0000 */
[----:B------:R-:W-:Y:S01]  /*7690*/  ULEA UR5, UR49, UR48, 0xc ;  /* 0x0000003031057291 */ /* 0x000fe2000f8e60ff */
[----:B------:R-:W-:Y:S03]  /*76a0*/  R2UR UR44, R60 ;  /* 0x000000003c2c72ca */ /* 0x000fe600000e0000 */
[----:B------:R-:W-:Y:S02]  /*76b0*/  UIADD3 UR40, UPT, UPT, UR5, 0x400, URZ ;  /* 0x0000040005287890 */ /* 0x000fe4000fffe0ff */
[----:B--2---:R-:W-:Y:S04]  /*76c0*/  UIADD3 UR4, UP0, UPT, UR6, 0x680, URZ ;  /* 0x0000068006047890 */ /* 0x004fe8000ff1e0ff */
[----:B------:R-:W-:Y:S09]  /*76d0*/  UIADD3.X UR5, UPT, UPT, URZ, UR7, URZ, UP0, !UPT ;  /* 0x00000007ff057290 */ /* 0x000ff200087fe4ff */
[----:B------:R2:W-:Y:S02]  /*76e0*/  UTMASTG.4D.IM2COL [UR40], [UR4] ;  /* 0x00000028040073b5 */ /* 0x0005e40008058000 */
[----:B--2---:R0:W-:Y:S02]  /*76f0*/  UTMACMDFLUSH ;  /* 0x00000000000079b7 */ /* 0x0041e40000000000 */
.L_x_117:
[----:B------:R-:W-:Y:S05]  /*7700*/  BSYNC.RECONVERGENT B0 ;  /* 0x0000000000007941 */ /* 0x000fea0003800200 */
.L_x_116:
[----:B------:R-:W-:Y:S01]  /*7710*/  UIADD3 UR42, UPT, UPT, UR49, 0x1, URZ ;  /* 0x00000001312a7890 */ /* 0x000fe2000fffe0ff */
[----:B------:R-:W-:Y:S03]  /*7720*/  BSSY.RECONVERGENT B0, `(.L_x_118) ;  /* 0x0000005000007945 */ /* 0x000fe60003800200 */
[----:B------:R-:W-:Y:S04]  /*7730*/  UISETP.NE.AND UP0, UPT, UR42, 0x3, UPT ;  /* 0x000000032a00788c */ /* 0x000fe8000bf05270 */
[----:B------:R-:W-:Y:S01]  /*7740*/  USEL UR40, UR42, URZ, UP0 ;  /* 0x000000ff2a287287 */ /* 0x000fe20008000000 */
[----:B------:R-:W-:Y:S11]  /*7750*/  @P0 BRA `(.L_x_119) ;  /* 0x0000000000040947 */ /* 0x000ff60003800000 */
[----:B------:R-:W-:Y:S04]  /*7760*/  DEPBAR.LE SB0, 0x1 ;  /* 0x000080400000791a */ /* 0x000fe80000000000 */
.L_x_119:
[----:B------:R-:W-:Y:S05]  /*7770*/  BSYNC.RECONVERGENT B0 ;  /* 0x0000000000007941 */ /* 0x000fea0003800200 */
.L_x_118:
[----:B------:R-:W-:Y:S01]  /*7780*/  BAR.SYNC.DEFER_BLOCKING 0x1, 0x80 ;  /* 0x0042000000007b1d */ /* 0x000fe20000010000 */
[----:B------:R-:W-:Y:S01]  /*7790*/  ISETP.NE.AND P1, PT, R63, RZ, PT ;  /* 0x000000ff3f00720c */ /* 0x000fe20003f25270 */
[----:B------:R-:W-:Y:S01]  /*77a0*/  UISETP.NE.AND UP0, UPT, UR53, URZ, UPT ;  /* 0x000000ff3500728c */ /* 0x000fe2000bf05270 */
[----:B------:R-:W-:Y:S11]  /*77b0*/  LEA R3, R66, UR48, 0x3 ;  /* 0x0000003042037c11 */ /* 0x000ff6000f8e18ff */
[----:B------:R-:W-:Y:S01]  /*77c0*/  @P1 SHF.L.U32 R4, R65, 0x1f, RZ ;  /* 0x0000001f41041819 */ /* 0x000fe200000006ff */
[----:B------:R-:W-:Y:S06]  /*77d0*/  BRA.U !UP0, `(.L_x_120) ;  /* 0x0000000108247547 */ /* 0x000fec000b800000 */
[----:B-1----:R-:W1:Y:S01]  /*77e0*/  S2R R0, SR_CgaCtaId ;  /* 0x0000000000007919 */ /* 0x002e620000008800 */
[----:B------:R-:W-:Y:S01]  /*77f0*/  IMAD.U32 R2, RZ, RZ, UR50 ;  /* 0x00000032ff027e24 */ /* 0x000fe2000f8e00ff */
[----:B------:R-:W-:Y:S04]  /*7800*/  UIADD3 UR4, UPT, UPT, UR50, 0x1, URZ ;  /* 0x0000000132047890 */ /* 0x000fe8000fffe0ff */
[----:B------:R-:W-:Y:S01]  /*7810*/  @P1 LEA R2, R2, UR48, 0x3 ;  /* 0x0000003002021c11 */ /* 0x000fe2000f8e18ff */
[----:B------:R-:W-:Y:S04]  /*7820*/  UISETP.NE.AND UP0, UPT, UR4, 0x3, UPT ;  /* 0x000000030400788c */ /* 0x000fe8000bf05270 */
[----:B------:R-:W-:Y:S01]  /*7830*/  @P1 VIADD R2, R2, 0x1b8 ;  /* 0x000001b802021836 */ /* 0x000fe20000000000 */
[----:B------:R-:W-:Y:S04]  /*7840*/  USEL UR50, UR4, URZ, UP0 ;  /* 0x000000ff04327287 */ /* 0x000fe80008000000 */
[----:B-1----:R-:W-:Y:S04]  /*7850*/  @P1 PRMT R0, R0, 0x654, R2 ;  /* 0x0000065400001816 */ /* 0x002fe80000000002 */
[----:B------:R2:W-:Y:S04]  /*7860*/  @P1 SYNCS.ARRIVE.TRANS64.RED.A1T0 RZ, [R0+URZ], RZ ;  /* 0x000000ff00ff19a7 */ /* 0x0005e800081004ff */
.L_x_120:
[----:B------:R-:W3:Y:S01]  /*7870*/  @P1 SYNCS.PHASECHK.TRANS64.TRYWAIT P0, [R3+URZ+0x1a0], R4 ;  /* 0x0001a004030015a7 */ /* 0x000ee200080011ff */
[----:B------:R-:W-:Y:S01]  /*7880*/  BSSY B1, `(.L_x_121) ;  /* 0x0000013000017945 */ /* 0x000fe20003800000 */
[----:B---3--:R-:W-:Y:S03]  /*7890*/  @P1 SEL R67, RZ, 0x1, !P0 ;  /* 0x00000001ff431807 */ /* 0x008fe60004000000 */
[----:B------:R-:W-:Y:S05]  /*78a0*/  @!P1 BRA `(.L_x_122) ;  /* 0x0000000000409947 */ /* 0x000fea0003800000 */
[----:B------:R-:W-:Y:S01]  /*78b0*/  ISETP.NE.AND P1, PT, R68, RZ, PT ;  /* 0x000000ff4400720c */ /* 0x000fe20003f25270 */
[----:B------:R-:W-:Y:S01]  /*78c0*/  BSSY B0, `(.L_x_123) ;  /* 0x0000009000007945 */ /* 0x000fe20003800000 */
[----:B------:R-:W-:Y:S11]  /*78d0*/  ISETP.NE.AND P0, PT, R67, RZ, PT ;  /* 0x000000ff4300720c */ /* 0x000ff60003f05270 */
[----:B------:R-:W-:Y:S05]  /*78e0*/  @P1 IMAD R2, R66, 0x800, R46 ;  /* 0x0000080042021824 */ /* 0x000fea00078e022e */
[----:B------:R-:W-:Y:S05]  /*78f0*/  @P1 LEA R2, R2, UR48, 0x1 ;  /* 0x0000003002021c11 */ /* 0x000fea000f8e08ff */
[----:B-12---:R-:W-:Y:S01]  /*7900*/  @P1 IMAD.IADD R0, R64, 0x1, R2 ;  /* 0x0000000140001824 */ /* 0x006fe200078e0202 */
[----:B------:R-:W-:Y:S06]  /*7910*/  @P0 BRA `(.L_x_124) ;  /* 0x00000000000c0947 */ /* 0x000fec0003800000 */
[----:B------:R-:W-:Y:S04]  /*7920*/  SHF.L.U32 R65, R65, 0x1f, RZ ;  /* 0x0000001f41417819 */ /* 0x000fe800000006ff */
[----:B------:R-:W1:Y:S02]  /*7930*/  SYNCS.PHASECHK.TRANS64.TRYWAIT P0, [R3+URZ+0x1a0], R65 ;  /* 0x0001a041030075a7 */ /* 0x000e6400080011ff */
[----:B-1----:R-:W-:Y:S05]  /*7940*/  @!P0 BRA `(.L_x_125) ;  /* 0x0000001c00008947 */ /* 0x002fea0003800000 */
.L_x_124:
[----:B------:R-:W-:Y:S05]  /*7950*/  BSYNC B0 ;  /* 0x0000000000007941 */ /* 0x000fea0003800000 */
.L_x_123:
[----:B------:R-:W-:Y:S11]  /*7960*/  ISETP.NE.AND P0, PT, R68, RZ, PT ;  /* 0x000000ff4400720c */ /* 0x000ff60003f05270 */
[----:B------:R-:W-:Y:S02]  /*7970*/  @!UPT UIADD3 URZ, UPT, UPT, URZ, URZ, URZ ;  /* 0x000000fffffff290 */ /* 0x000fe4000fffe0ff */
[----:B------:R-:W-:Y:S05]  /*7980*/  @P0 WARPSYNC.ALL ;  /* 0x0000000000000948 */ /* 0x000fea0003800000 */
[----:B------:R3:W4:Y:S04]  /*7990*/  @P0 LDSM.16.M88.4 R28, [R2+0x400] ;  /* 0x00040000021c083b */ /* 0x0007280000000200 */
[----:B------:R3:W2:Y:S02]  /*79a0*/  @P0 LDSM.16.M88.4 R36, [R0+0x400] ;  /* 0x000400000024083b */ /* 0x0006a40000000200 */
.L_x_122:
[----:B------:R-:W-:Y:S05]  /*79b0*/  BSYNC B1 ;  /* 0x0000000000017941 */ /* 0x000fea0003800000 */
.L_x_121:
[----:B-123--:R-:W-:Y:S05]  /*79c0*/  VIADD R0, R25, 0x20 ;  /* 0x0000002019007836 */ /* 0x00efea0000000000 */
[----:B------:R-:W-:Y:S04]  /*79d0*/  SHF.R.U32.HI R0, RZ, 0x15, R0 ;  /* 0x00000015ff007819 */ /* 0x000fe80000011600 */
[----:B------:R-:W-:Y:S11]  /*79e0*/  LOP3.LUT P0, RZ, R0, 0x3, R49, 0x48, !PT ;  /* 0x0000000300ff7812 */ /* 0x000ff60007804831 */
[----:B------:R-:W-:Y:S02]  /*79f0*/  @!UPT UIADD3 URZ, UPT, UPT, URZ, URZ, URZ ;  /* 0x000000fffffff290 */ /* 0x000fe4000fffe0ff */
[----:B------:R-:W-:Y:S05]  /*7a00*/  @!P0 BRA `(.L_x_126) ;  /* 0x0000000000408947 */ /* 0x000fea0003800000 */
[----:B------:R-:W1:Y:S01]  /*7a10*/  LDCU.64 UR8, c[0x4][0x70] ;  /* 0x01000e00ff0877ac */ /* 0x000e620008000a00 */
[----:B------:R-:W-:Y:S01]  /*7a20*/  MOV R3, 0x0 ;  /* 0x0000000000037802 */ /* 0x000fe20000000f00 */
[----:B------:R-:W-:Y:S02]  /*7a30*/  HFMA2 R12, -RZ, RZ, 0, 5.9604644775390625e-08 ;  /* 0x00000001ff0c7431 */ /* 0x000fe400000001ff */
[----:B------:R-:W-:Y:S02]  /*7a40*/  IMAD.MOV.U32 R8, RZ, RZ, 0x192 ;  /* 0x00000192ff087424 */ /* 0x000fe400078e00ff */
[----:B------:R-:W-:Y:S01]  /*7a50*/  IMAD.MOV.U32 R13, RZ, RZ, RZ ;  /* 0x000000ffff0d7224 */ /* 0x000fe200078e00ff */
[----:B------:R-:W2:Y:S01]  /*7a60*/  LDCU.64 UR6, c[0x4][0x78] ;  /* 0x01000f00ff0677ac */ /* 0x000ea20008000a00 */
[----:B------:R-:W3:Y:S01]  /*7a70*/  LDC.64 R2, c[0x4][R3] ;  /* 0x0100000003027b82 */ /* 0x000ee20000000a00 */
[----:B------:R-:W5:Y:S01]  /*7a80*/  LDCU.64 UR4, c[0x4][0x10] ;  /* 0x01000200ff0477ac */ /* 0x000f620008000a00 */
[----:B-1----:R-:W-:Y:S01]  /*7a90*/  MOV R5, UR9 ;  /* 0x0000000900057c02 */ /* 0x002fe20008000f00 */
[----:B------:R-:W-:Y:S01]  /*7aa0*/  IMAD.U32 R4, RZ, RZ, UR8 ;  /* 0x00000008ff047e24 */ /* 0x000fe2000f8e00ff */
[----:B--2---:R-:W-:Y:S01]  /*7ab0*/  MOV R7, UR7 ;  /* 0x0000000700077c02 */ /* 0x004fe20008000f00 */
[----:B------:R-:W-:Y:S01]  /*7ac0*/  IMAD.U32 R6, RZ, RZ, UR6 ;  /* 0x00000006ff067e24 */ /* 0x000fe2000f8e00ff */
[----:B-----5:R-:W-:Y:S01]  /*7ad0*/  MOV R11, UR5 ;  /* 0x00000005000b7c02 */ /* 0x020fe20008000f00 */
[----:B------:R-:W-:Y:S02]  /*7ae0*/  IMAD.U32 R10, RZ, RZ, UR4 ;  /* 0x00000004ff0a7e24 */ /* 0x000fe4000f8e00ff */
[----:B------:R-:W-:Y:S07]  /*7af0*/  LEPC R20, `(.L_x_126) ;  /* 0x000000001014794e */ /* 0x000fee0000000000 */
[----:B---34-:R-:W-:Y:S05]  /*7b00*/  CALL.ABS.NOINC R2 ;  /* 0x0000000002007343 */ /* 0x018fea0003c00000 */
.L_x_126:
[----:B------:R-:W-:Y:S01]  /*7b10*/  ISETP.NE.AND P0, PT, R47, RZ, PT ;  /* 0x000000ff2f00720c */ /* 0x000fe20003f05270 */
[----:B------:R-:W-:Y:S05]  /*7b20*/  WARPSYNC.ALL ;  /* 0x0000000000007948 */ /* 0x000fea0003800000 */
[----:B------:R-:W-:Y:S01]  /*7b30*/  R2UR UR4, R25 ;  /* 0x00000000190472ca */ /* 0x000fe200000e0000 */
[----:B------:R-:W1:Y:S01]  /*7b40*/  S2UR UR5, SR_CgaCtaId ;  /* 0x00000000000579c3 */ /* 0x000e620000008800 */
[--C-:B----4-:R-:W-:Y:S01]  /*7b50*/  HADD2.F32 R20, -RZ, R28.reuse.H0_H0 ;  /* 0x2000001cff147230 */ /* 0x110fe20000004100 */
[----:B------:R-:W-:Y:S01]  /*7b60*/  BSSY.RECONVERGENT B0, `(.L_x_127) ;  /* 0x0000057000007945 */ /* 0x000fe20003800200 */
[----:B------:R-:W-:Y:S02]  /*7b70*/  HADD2.F32 R21, -RZ, R28.H1_H1 ;  /* 0x3000001cff157230 */ /* 0x000fe40000004100 */
[--C-:B------:R-:W-:Y:S02]  /*7b80*/  HADD2.F32 R25, -RZ, R29.reuse.H0_H0 ;  /* 0x2000001dff197230 */ /* 0x100fe40000004100 */
[----:B------:R-:W-:Y:S02]  /*7b90*/  HADD2.F32 R28, -RZ, R30.H0_H0 ;  /* 0x2000001eff1c7230 */ /* 0x000fe40000004100 */
[--C-:B------:R-:W-:Y:S02]  /*7ba0*/  HADD2.F32 R32, -RZ, R36.reuse.H0_H0 ;  /* 0x20000024ff207230 */ /* 0x100fe40000004100 */
[----:B------:R-:W-:Y:S01]  /*7bb0*/  HADD2.F32 R33, -RZ, R36.H1_H1 ;  /* 0x30000024ff217230 */ /* 0x000fe20000004100 */
[----:B------:R-:W2:Y:S01]  /*7bc0*/  LDTM.16dp256bit.x4 R4, tmem[UR4+0x20] ;  /* 0x00002004000479ee */ /* 0x000ea20008120000 */
[----:B------:R-:W-:Y:S01]  /*7bd0*/  NOP ;  /* 0x0000000000007918 */ /* 0x000fe20000000000 */
[----:B------:R-:W-:Y:S01]  /*7be0*/  R2UR UR4, R27 ;  /* 0x000000001b0472ca */ /* 0x000fe200000e0000 */
[----:B------:R-:W-:Y:S02]  /*7bf0*/  HADD2.F32 R27, -RZ, R29.H1_H1 ;  /* 0x3000001dff1b7230 */ /* 0x000fe40000004100 */
[----:B------:R-:W-:Y:S02]  /*7c00*/  HADD2.F32 R29, -RZ, R30.H1_H1 ;  /* 0x3000001eff1d7230 */ /* 0x000fe40000004100 */
[--C-:B------:R-:W-:Y:S02]  /*7c10*/  HADD2.F32 R30, -RZ, R31.reuse.H0_H0 ;  /* 0x2000001fff1e7230 */ /* 0x100fe40000004100 */
[----:B------:R-:W-:Y:S02]  /*7c20*/  HADD2.F32 R31, -RZ, R31.H1_H1 ;  /* 0x3000001fff1f7230 */ /* 0x000fe40000004100 */
[--C-:B------:R-:W-:Y:S02]  /*7c30*/  HADD2.F32 R34, -RZ, R37.reuse.H0_H0 ;  /* 0x20000025ff227230 */ /* 0x100fe40000004100 */
[----:B------:R-:W-:Y:S02]  /*7c40*/  HADD2.F32 R35, -RZ, R37.H1_H1 ;  /* 0x30000025ff237230 */ /* 0x000fe40000004100 */
[----:B------:R-:W-:Y:S01]  /*7c50*/  UIADD3 UR4, UPT, UPT, UR4, 0x200, URZ ;  /* 0x0000020004047890 */ /* 0x000fe2000fffe0ff */
[--C-:B------:R-:W-:Y:S02]  /*7c60*/  HADD2.F32 R36, -RZ, R38.reuse.H0_H0 ;  /* 0x20000026ff247230 */ /* 0x100fe40000004100 */
[----:B------:R-:W-:Y:S02]  /*7c70*/  HADD2.F32 R37, -RZ, R38.H1_H1 ;  /* 0x30000026ff257230 */ /* 0x000fe40000004100 */
[--C-:B------:R-:W-:Y:S02]  /*7c80*/  HADD2.F32 R38, -RZ, R39.reuse.H0_H0 ;  /* 0x20000027ff267230 */ /* 0x100fe40000004100 */
[----:B------:R-:W-:Y:S02]  /*7c90*/  HADD2.F32 R39, -RZ, R39.H1_H1 ;  /* 0x30000027ff277230 */ /* 0x000fe40000004100 */
[C---:B--2---:R-:W-:Y:S01]  /*7ca0*/  FMUL R4, R24.reuse, R4 ;  /* 0x0000000418047220 */ /* 0x044fe20000400000 */
[----:B-1----:R-:W-:Y:S01]  /*7cb0*/  UPRMT UR4, UR5, 0x654, UR4 ;  /* 0x0000065405047896 */ /* 0x002fe20008000004 */
[C---:B------:R-:W-:Y:S01]  /*7cc0*/  FMUL R5, R24.reuse, R5 ;  /* 0x0000000518057220 */ /* 0x040fe20000400000 */
[----:B------:R-:W-:Y:S01]  /*7cd0*/  FMUL R6, R24, R6 ;  /* 0x0000000618067220 */ /* 0x000fe20000400000 */
[----:B------:R-:W-:Y:S01]  /*7ce0*/  FFMA R4, R26, R20, R4 ;  /* 0x000000141a047223 */ /* 0x000fe20000000004 */
[----:B------:R-:W-:Y:S01]  /*7cf0*/  FMUL R7, R24, R7 ;  /* 0x0000000718077220 */ /* 0x000fe20000400000 */
[C---:B------:R-:W-:Y:S01]  /*7d00*/  FFMA R5, R26.reuse, R21, R5 ;  /* 0x000000151a057223 */ /* 0x040fe20000000005 */
[----:B------:R-:W-:Y:S01]  /*7d10*/  FFMA R6, R26, R25, R6 ;  /* 0x000000191a067223 */ /* 0x000fe20000000006 */
[----:B------:R-:W-:Y:S01]  /*7d20*/  FMUL R8, R24, R8 ;  /* 0x0000000818087220 */ /* 0x000fe20000400000 */
[----:B------:R-:W-:Y:S01]  /*7d30*/  FFMA R7, R26, R27, R7 ;  /* 0x0000001b1a077223 */ /* 0x000fe20000000007 */
[----:B------:R-:W-:Y:S01]  /*7d40*/  FMUL R9, R24, R9 ;  /* 0x0000000918097220 */ /* 0x000fe20000400000 */
[----:B------:R-:W-:Y:S01]  /*7d50*/  F2FP.F16.F32.PACK_AB R4, R5, R4 ;  /* 0x000000040504723e */ /* 0x000fe200000000ff */
[----:B------:R-:W-:Y:S01]  /*7d60*/  SYNCS.ARRIVE.TRANS64.RED.A1T0 RZ, [UR4], RZ ;  /* 0x000000ffffff79a7 */ /* 0x000fe20008100404 */
[C---:B------:R-:W-:Y:S01]  /*7d70*/  FFMA R8, R26.reuse, R28, R8 ;  /* 0x0000001c1a087223 */ /* 0x040fe20000000008 */
[----:B------:R-:W-:Y:S01]  /*7d80*/  F2FP.F16.F32.PACK_AB R5, R7, R6 ;  /* 0x000000060705723e */ /* 0x000fe200000000ff */
[----:B------:R-:W-:Y:S01]  /*7d90*/  FFMA R9, R26, R29, R9 ;  /* 0x0000001d1a097223 */ /* 0x000fe20000000009 */
[C---:B------:R-:W-:Y:S01]  /*7da0*/  FMUL R10, R24.reuse, R10 ;  /* 0x0000000a180a7220 */ /* 0x040fe20000400000 */
[C---:B------:R-:W-:Y:S01]  /*7db0*/  FMUL R11, R24.reuse, R11 ;  /* 0x0000000b180b7220 */ /* 0x040fe20000400000 */
[C---:B------:R-:W-:Y:S01]  /*7dc0*/  FMUL R0, R24.reuse, R12 ;  /* 0x0000000c18007220 */ /* 0x040fe20000400000 */
[----:B------:R-:W-:Y:S01]  /*7dd0*/  FMUL R2, R24, R13 ;  /* 0x0000000d18027220 */ /* 0x000fe20000400000 */
[----:B------:R-:W-:Y:S01]  /*7de0*/  FFMA R10, R26, R30, R10 ;  /* 0x0000001e1a0a7223 */ /* 0x000fe2000000000a */
[----:B------:R-:W-:Y:S01]  /*7df0*/  FMUL R3, R24, R14 ;  /* 0x0000000e18037220 */ /* 0x000fe20000400000 */
[----:B------:R-:W-:Y:S01]  /*7e00*/  F2FP.F16.F32.PACK_AB R6, R9, R8 ;  /* 0x000000080906723e */ /* 0x000fe200000000ff */
[----:B------:R-:W-:Y:S01]  /*7e10*/  FFMA R11, R26, R31, R11 ;  /* 0x0000001f1a0b7223 */ /* 0x000fe2000000000b */
[C---:B------:R-:W-:Y:S01]  /*7e20*/  FMUL R15, R24.reuse, R15 ;  /* 0x0000000f180f7220 */ /* 0x040fe20000400000 */
[----:B------:R-:W-:Y:S01]  /*7e30*/  FMUL R12, R24, R16 ;  /* 0x00000010180c7220 */ /* 0x000fe20000400000 */
[----:B------:R-:W-:Y:S01]  /*7e40*/  FFMA R0, R26, R32, R0 ;  /* 0x000000201a007223 */ /* 0x000fe20000000000 */
[----:B------:R-:W-:Y:S01]  /*7e50*/  MOV R8, UR40 ;  /* 0x0000002800087c02 */ /* 0x000fe20008000f00 */
[----:B------:R-:W-:Y:S01]  /*7e60*/  FMUL R13, R24, R17 ;  /* 0x00000011180d7220 */ /* 0x000fe20000400000 */
[----:B------:R-:W-:Y:S01]  /*7e70*/  FFMA R2, R26, R33, R2 ;  /* 0x000000211a027223 */ /* 0x000fe20000000002 */
[----:B------:R-:W-:Y:S01]  /*7e80*/  FMUL R14, R24, R18 ;  /* 0x00000012180e7220 */ /* 0x000fe20000400000 */
[C---:B------:R-:W-:Y:S01]  /*7e90*/  FFMA R3, R26.reuse, R34, R3 ;  /* 0x000000221a037223 */ /* 0x040fe20000000003 */
[----:B------:R-:W-:Y:S01]  /*7ea0*/  FFMA R15, R26, R35, R15 ;  /* 0x000000231a0f7223 */ /* 0x000fe2000000000f */
[----:B------:R-:W-:Y:S01]  /*7eb0*/  FMUL R19, R24, R19 ;  /* 0x0000001318137220 */ /* 0x000fe20000400000 */
[----:B------:R-:W-:Y:S01]  /*7ec0*/  FFMA R12, R26, R36, R12 ;  /* 0x000000241a0c7223 */ /* 0x000fe2000000000c */
        /* <DEDUP_REMOVED lines=25> */
[----:B------:R-:W-:Y:S01]  /*8060*/  R2UR UR12, R60 ;  /* 0x000000003c0c72ca */ /* 0x000fe200000e0000 */
[----:B------:R-:W-:Y:S02]  /*8070*/  UIADD3 UR9, UPT, UPT, UR41, 0x20, URZ ;  /* 0x0000002029097890 */ /* 0x000fe4000fffe0ff */
[----:B------:R-:W-:Y:S02]  /*8080*/  UIADD3 UR8, UPT, UPT, UR5, 0x400, URZ ;  /* 0x0000040005087890 */ /* 0x000fe4000fffe0ff */
[----:B--2---:R-:W-:Y:S04]  /*8090*/  UIADD3 UR4, UP0, UPT, UR6, 0x680, URZ ;  /* 0x0000068006047890 */ /* 0x004fe8000ff1e0ff */
[----:B------:R-:W-:Y:S09]  /*80a0*/  UIADD3.X UR5, UPT, UPT, URZ, UR7, URZ, UP0, !UPT ;  /* 0x00000007ff057290 */ /* 0x000ff200087fe4ff */
[----:B------:R2:W-:Y:S02]  /*80b0*/  UTMASTG.4D.IM2COL [UR8], [UR4] ;  /* 0x00000008040073b5 */ /* 0x0005e40008058000 */
[----:B--2---:R0:W-:Y:S02]  /*80c0*/  UTMACMDFLUSH ;  /* 0x00000000000079b7 */ /* 0x0041e40000000000 */
.L_x_128:
[----:B------:R-:W-:Y:S05]  /*80d0*/  BSYNC.RECONVERGENT B0 ;  /* 0x0000000000007941 */ /* 0x000fea0003800200 */
.L_x_127:
[----:B------:R-:W-:Y:S01]  /*80e0*/  UIADD3 UR4, UPT, UPT, UR40, 0x1, URZ ;  /* 0x0000000128047890 */ /* 0x000fe2000fffe0ff */
[----:B------:R-:W-:Y:S03]  /*80f0*/  BSSY.RECONVERGENT B0, `(.L_x_129) ;  /* 0x0000008000007945 */ /* 0x000fe60003800200 */
[----:B------:R-:W-:Y:S04]  /*8100*/  UISETP.NE.AND UP0, UPT, UR4, 0x3, UPT ;  /* 0x000000030400788c */ /* 0x000fe8000bf05270 */
[----:B------:R-:W-:Y:S02]  /*8110*/  UISETP.EQ.XOR UP1, UPT, UR42, 0x3, !UP0 ;  /* 0x000000032a00788c */ /* 0x000fe4000c722a70 */
[----:B------:R-:W-:Y:S02]  /*8120*/  USEL UR49, UR4, URZ, UP0 ;  /* 0x000000ff04317287 */ /* 0x000fe40008000000 */
[----:B------:R-:W-:Y:S04]  /*8130*/  USEL UR5, URZ, 0x1, !UP1 ;  /* 0x00000001ff057887 */ /* 0x000fe8000c800000 */
[----:B------:R-:W-:Y:S01]  /*8140*/  ULOP3.LUT UR54, UR54, UR5, URZ, 0x3c, !UPT ;  /* 0x0000000536367292 */ /* 0x000fe2000f8e3cff */
[----:B------:R-:W-:Y:S11]  /*8150*/  @P0 BRA `(.L_x_130) ;  /* 0x0000000000040947 */ /* 0x000ff60003800000 */
[----:B------:R-:W-:Y:S04]  /*8160*/  DEPBAR.LE SB0, 0x1 ;  /* 0x000080400000791a */ /* 0x000fe80000000000 */
.L_x_130:
[----:B------:R-:W-:Y:S05]  /*8170*/  BSYNC.RECONVERGENT B0 ;  /* 0x0000000000007941 */ /* 0x000fea0003800200 */
.L_x_129:
[----:B------:R-:W-:Y:S01]  /*8180*/  BAR.SYNC.DEFER_BLOCKING 0x1, 0x80 ;  /* 0x0042000000007b1d */ /* 0x000fe20000010000 */
[----:B------:R-:W-:Y:S01]  /*8190*/  UISETP.NE.AND UP0, UPT, UR53, -0x2, UPT ;  /* 0xfffffffe3500788c */ /* 0x000fe2000bf05270 */
[----:B------:R-:W-:Y:S08]  /*81a0*/  IADD3 R22, PT, PT, R22, 0x1, RZ ;  /* 0x0000000116167810 */ /* 0x000ff00007ffe0ff */
[----:B------:R-:W-:Y:S05]  /*81b0*/  BRA.U !UP0, `(.L_x_131) ;  /* 0x0000000108287547 */ /* 0x000fea000b800000 */
[----:B------:R-:W2:Y:S01]  /*81c0*/  S2R R0, SR_CgaCtaId ;  /* 0x0000000000007919 */ /* 0x000ea20000008800 */
[----:B------:R-:W-:Y:S01]  /*81d0*/  ISETP.NE.AND P0, PT, R63, RZ, PT ;  /* 0x000000ff3f00720c */ /* 0x000fe20003f05270 */
[----:B------:R-:W-:Y:S01]  /*81e0*/  IMAD.U32 R2, RZ, RZ, UR50 ;  /* 0x00000032ff027e24 */ /* 0x000fe2000f8e00ff */
[----:B------:R-:W-:Y:S04]  /*81f0*/  UIADD3 UR4, UPT, UPT, UR50, 0x1, URZ ;  /* 0x0000000132047890 */ /* 0x000fe8000fffe0ff */
[----:B------:R-:W-:Y:S04]  /*8200*/  UISETP.NE.AND UP0, UPT, UR4, 0x3, UPT ;  /* 0x000000030400788c */ /* 0x000fe8000bf05270 */
[----:B------:R-:W-:Y:S03]  /*8210*/  USEL UR50, UR4, URZ, UP0 ;  /* 0x000000ff04327287 */ /* 0x000fe60008000000 */
[----:B------:R-:W-:Y:S05]  /*8220*/  @P0 LEA R2, R2, UR48, 0x3 ;  /* 0x0000003002020c11 */ /* 0x000fea000f8e18ff */
[----:B------:R-:W-:Y:S05]  /*8230*/  @P0 VIADD R2, R2, 0x1b8 ;  /* 0x000001b802020836 */ /* 0x000fea0000000000 */
[----:B--2---:R-:W-:Y:S04]  /*8240*/  @P0 PRMT R0, R0, 0x654, R2 ;  /* 0x0000065400000816 */ /* 0x004fe80000000002 */
[----:B------:R2:W-:Y:S03]  /*8250*/  @P0 SYNCS.ARRIVE.TRANS64.RED.A1T0 RZ, [R0+URZ], RZ ;  /* 0x000000ff00ff09a7 */ /* 0x0005e600081004ff */
.L_x_131:
[----:B------:R-:W-:Y:S01]  /*8260*/  R2UR UR5, R54 ;  /* 0x00000000360572ca */ /* 0x000fe200000e0000 */
[----:B------:R-:W-:Y:S01]  /*8270*/  UISETP.NE.AND UP0, UPT, UR63, URZ, UPT ;  /* 0x000000ff3f00728c */ /* 0x000fe2000bf05270 */
[----:B------:R-:W-:Y:S01]  /*8280*/  R2UR UR4, R55 ;  /* 0x00000000370472ca */ /* 0x000fe200000e0000 */
[----:B------:R-:W-:Y:S01]  /*8290*/  UIADD3 UR53, UPT, UPT, UR53, 0x2, URZ ;  /* 0x0000000235357890 */ /* 0x000fe2000fffe0ff */
[----:B------:R-:W-:Y:S02]  /*82a0*/  R2UR UR52, R58 ;  /* 0x000000003a3472ca */ /* 0x000fe400000e0000 */
[----:B------:R-:W-:Y:S02]  /*82b0*/  ISETP.NE.AND P0, PT, R22, 0x2, PT ;  /* 0x000000021600780c */ /* 0x000fe40003f05270 */
[----:B------:R-:W-:Y:S02]  /*82c0*/  LOP3.LUT R44, R44, 0x1, RZ, 0x3c, !PT ;  /* 0x000000012c2c7812 */ /* 0x000fe400078e3cff */
[----:B--2---:R-:W-:Y:S02]  /*82d0*/  SEL R0, RZ, 0x1, P0 ;  /* 0x00000001ff007807 */ /* 0x004fe40000000000 */
[----:B------:R-:W-:Y:S01]  /*82e0*/  SEL R22, R22, RZ, P0 ;  /* 0x000000ff16167207 */ /* 0x000fe20000000000 */
[----:B------:R-:W-:Y:S01]  /*82f0*/  UIADD3 UR26, UPT, UPT, UR36, UR5, URZ ;  /* 0x00000005241a7290 */ /* 0x000fe2000fffe0ff */
[----:B------:R-:W-:Y:S01]  /*8300*/  LOP3.LUT R45, R45, R0, RZ, 0x3c, !PT ;  /* 0x000000002d2d7212 */ /* 0x000fe200078e3cff */
[----:B------:R-:W-:Y:S01]  /*8310*/  UIADD3 UR51, UPT, UPT, UR37, UR4, URZ ;  /* 0x0000000425337290 */ /* 0x000fe2000fffe0ff */
[----:B------:R-:W-:Y:S11]  /*8320*/  BRA.U UP0, `(.L_x_132) ;  /* 0xffffffdd00287547 */ /* 0x000ff6000b83ffff */
[----:B------:R-:W-:-:S13]  /*8330*/  R2UR UR4, R56 ;  /* 0x00000000380472ca */ /* 0x000fda00000e0000 */
[----:B------:R-:W-:-:S09]  /*8340*/  UISETP.NE.AND UP0, UPT, UR4, URZ, UPT ;  /* 0x000000ff0400728c */ /* 0x000fd2000bf05270 */
[----:B------:R-:W-:Y:S05]  /*8350*/  BRA.U !UP0, `(.L_x_133) ;  /* 0x0000000108487547 */ /* 0x000fea000b800000 */
[----:B------:R-:W2:Y:S02]  /*8360*/  LDCU.64 UR4, c[0x0][0x890] ;  /* 0x00011200ff0477ac */ /* 0x000ea40008000a00 */
[----:B--2---:R-:W-:-:S04]  /*8370*/  UISETP.NE.U32.AND UP0, UPT, UR4, URZ, UPT ;  /* 0x000000ff0400728c */ /* 0x004fc8000bf05070 */
[----:B------:R-:W-:-:S09]  /*8380*/  UISETP.NE.AND.EX UP0, UPT, UR5, URZ, UPT, UP0 ;  /* 0x000000ff0500728c */ /* 0x000fd2000bf05300 */
[----:B------:R-:W-:Y:S05]  /*8390*/  BRA.U UP0, `(.L_x_134) ;  /* 0x00000001000c7547 */ /* 0x000fea000b800000 */
[----:B------:R-:W-:-:S13]  /*83a0*/  FSETP.NEU.AND P0, PT, R26, RZ, PT ;  /* 0x000000ff1a00720b */ /* 0x000fda0003f0d000 */
[----:B------:R-:W-:Y:S05]  /*83b0*/  @!P0 EXIT ;  /* 0x000000000000894d */ /* 0x000fea0003800000 */
[----:B------:R-:W-:Y:S05]  /*83c0*/  BRA `(.L_x_133) ;  /* 0x00000000002c7947 */ /* 0x000fea0003800000 */
.L_x_134:
[----:B------:R-:W-:Y:S01]  /*83d0*/  ISETP.NE.AND P0, PT, R62, RZ, PT ;  /* 0x000000ff3e00720c */ /* 0x000fe20003f05270 */
[----:B------:R-:W-:-:S12]  /*83e0*/  BSSY.RECONVERGENT B0, `(.L_x_133) ;  /* 0x0000009000007945 */ /* 0x000fd80003800200 */
[----:B------:R-:W-:Y:S05]  /*83f0*/  @P0 BRA `(.L_x_135) ;  /* 0x0000000000140947 */ /* 0x000fea0003800000 */
[----:B------:R-:W2:Y:S02]  /*8400*/  LDCU.64 UR4, c[0x0][0x888] ;  /* 0x00011100ff0477ac */ /* 0x000ea40008000a00 */
[----:B--2---:R-:W-:-:S04]  /*8410*/  ISETP.NE.U32.AND P0, PT, RZ, UR4, PT ;  /* 0x00000004ff007c0c */ /* 0x004fc8000bf05070 */
[----:B------:R-:W-:-:S13]  /*8420*/  ISETP.NE.AND.EX P0, PT, RZ, UR5, PT, P0 ;  /* 0x00000005ff007c0c */ /* 0x000fda000bf05300 */
[----:B------:R-:W-:Y:S05]  /*8430*/  @!P0 EXIT ;  /* 0x000000000000894d */ /* 0x000fea0003800000 */
[----:B------:R-:W-:Y:S05]  /*8440*/  BRA `(.L_x_136) ;  /* 0x0000000000087947 */ /* 0x000fea0003800000 */
.L_x_135:
[----:B------:R-:W-:-:S13]  /*8450*/  FSETP.NEU.AND P0, PT, R26, RZ, PT ;  /* 0x000000ff1a00720b */ /* 0x000fda0003f0d000 */
[----:B------:R-:W-:Y:S05]  /*8460*/  @!P0 EXIT ;  /* 0x000000000000894d */ /* 0x000fea0003800000 */
.L_x_136:
[----:B------:R-:W-:Y:S05]  /*8470*/  BSYNC.RECONVERGENT B0 ;  /* 0x0000000000007941 */ /* 0x000fea0003800200 */
.L_x_133:
[----:B------:R-:W2:Y:S01]  /*8480*/  S2UR UR5, SR_CgaCtaId ;  /* 0x00000000000579c3 */ /* 0x000ea20000008800 */
[----:B------:R-:W-:Y:S01]  /*8490*/  ULEA UR4, UR50, UR48, 0x3 ;  /* 0x0000003032047291 */ /* 0x000fe2000f8e18ff */
[----:B------:R-:W-:-:S04]  /*84a0*/  DEPBAR.LE SB0, 0x0 ;  /* 0x000080000000791a */ /* 0x000fc80000000000 */
[----:B------:R-:W-:-:S04]  /*84b0*/  UIADD3 UR4, UPT, UPT, UR4, 0x1b8, URZ ;  /* 0x000001b804047890 */ /* 0x000fc8000fffe0ff */
[----:B--2---:R-:W-:-:S09]  /*84c0*/  UPRMT UR4, UR5, 0x654, UR4 ;  /* 0x0000065405047896 */ /* 0x004fd20008000004 */
[----:B------:R-:W-:Y:S01]  /*84d0*/  SYNCS.ARRIVE.TRANS64.RED.A1T0 RZ, [UR4], RZ ;  /* 0x000000ffffff79a7 */ /* 0x000fe20008100404 */
[----:B------:R-:W-:Y:S05]  /*84e0*/  EXIT ;  /* 0x000000000000794d */ /* 0x000fea0003800000 */
.L_x_25:
[----:B------:R-:W-:Y:S07]  /*84f0*/  MOV R0, UR9 ;  /* 0x0000000900007c02 */ /* 0x000fee0008000f00 */
.L_x_137:
[----:B-1----:R1:W2:Y:S02]  /*8500*/  SYNCS.PHASECHK.TRANS64.TRYWAIT P0, [R0+URZ+0xd0], R5 ;  /* 0x0000d005000075a7 */ /* 0x0022a400080011ff */
[----:B--2---:R-:W-:Y:S05]  /*8510*/  @!P0 NANOSLEEP.SYNCS 0x989680 ;  /* 0x009896800000895d */ /* 0x004fea0003900000 */
[----:B------:R-:W2:Y:S02]  /*8520*/  @!P0 SYNCS.PHASECHK.TRANS64 P0, [R0+URZ+0xd0], R5 ;  /* 0x0000d005000085a7 */ /* 0x000ea400080010ff */
[----:B--2---:R-:W-:Y:S05]  /*8530*/  @!P0 BRA `(.L_x_137) ;  /* 0xfffffffc00f08947 */ /* 0x004fea000383ffff */
[----:B------:R-:W-:Y:S05]  /*8540*/  BRA `(.L_x_24) ;  /* 0xffffff9400d87947 */ /* 0x000fea000383ffff */
.L_x_32:
[----:B------:R-:W-:Y:S07]  /*8550*/  MOV R0, UR9 ;  /* 0x0000000900007c02 */ /* 0x000fee0008000f00 */
.L_x_138:
[----:B-1----:R1:W2:Y:S02]  /*8560*/  SYNCS.PHASECHK.TRANS64.TRYWAIT P0, [R0+URZ+0xd0], R5 ;  /* 0x0000d005000075a7 */ /* 0x0022a400080011ff */
[----:B--2---:R-:W-:Y:S05]  /*8570*/  @!P0 NANOSLEEP.SYNCS 0x989680 ;  /* 0x009896800000895d */ /* 0x004fea0003900000 */
[----:B------:R-:W2:Y:S02]  /*8580*/  @!P0 SYNCS.PHASECHK.TRANS64 P0, [R0+URZ+0xd0], R5 ;  /* 0x0000d005000085a7 */ /* 0x000ea400080010ff */
[----:B--2---:R-:W-:Y:S05]  /*8590*/  @!P0 BRA `(.L_x_138) ;  /* 0xfffffffc00f08947 */ /* 0x004fea000383ffff */
[----:B------:R-:W-:Y:S05]  /*85a0*/  BRA `(.L_x_31) ;  /* 0xffffff9c002c7947 */ /* 0x000fea000383ffff */
.L_x_37:
[----:B------:R-:W-:-:S07]  /*85b0*/  MOV R0, UR24 ;  /* 0x0000001800007c02 */ /* 0x000fce0008000f00 */
.L_x_139:
[----:B-1----:R1:W2:Y:S02]  /*85c0*/  SYNCS.PHASECHK.TRANS64.TRYWAIT P0, [R0+URZ+0x1e0], R4 ;  /* 0x0001e004000075a7 */ /* 0x0022a400080011ff */
[----:B--2---:R-:W-:Y:S05]  /*85d0*/  @!P0 NANOSLEEP.SYNCS 0x989680 ;  /* 0x009896800000895d */ /* 0x004fea0003900000 */
[----:B------:R-:W2:Y:S02]  /*85e0*/  @!P0 SYNCS.PHASECHK.TRANS64 P0, [R0+URZ+0x1e0], R4 ;  /* 0x0001e004000085a7 */ /* 0x000ea400080010ff */
[----:B--2---:R-:W-:Y:S05]  /*85f0*/  @!P0 BRA `(.L_x_139) ;  /* 0xfffffffc00f08947 */ /* 0x004fea000383ffff */
[----:B------:R-:W-:Y:S05]  /*8600*/  BRA `(.L_x_140) ;  /* 0xffffff9c00f87947 */ /* 0x000fea000383ffff */
.L_x_41:
[----:B------:R-:W-:-:S07]  /*8610*/  MOV R0, UR4 ;  /* 0x0000000400007c02 */ /* 0x000fce0008000f00 */
.L_x_141:
[----:B-1----:R1:W2:Y:S02]  /*8620*/  SYNCS.PHASECHK.TRANS64.TRYWAIT P0, [R0+URZ], R2 ;  /* 0x00000002000075a7 */ /* 0x0022a400080011ff */
[----:B--2---:R-:W-:Y:S05]  /*8630*/  @!P0 NANOSLEEP.SYNCS 0x989680 ;  /* 0x009896800000895d */ /* 0x004fea0003900000 */
[----:B------:R-:W2:Y:S02]  /*8640*/  @!P0 SYNCS.PHASECHK.TRANS64 P0, [R0+URZ], R2 ;  /* 0x00000002000085a7 */ /* 0x000ea400080010ff */
[----:B--2---:R-:W-:Y:S05]  /*8650*/  @!P0 BRA `(.L_x_141) ;  /* 0xfffffffc00f08947 */ /* 0x004fea000383ffff */
[----:B------:R-:W-:Y:S05]  /*8660*/  BRA `(.L_x_142) ;  /* 0xffffffa4008c7947 */ /* 0x000fea000383ffff */
.L_x_42:
[----:B------:R-:W-:-:S07]  /*8670*/  MOV R0, UR5 ;  /* 0x0000000500007c02 */ /* 0x000fce0008000f00 */
.L_x_143:
[----:B-1----:R1:W2:Y:S02]  /*8680*/  SYNCS.PHASECHK.TRANS64.TRYWAIT P0, [R0+URZ], R3 ;  /* 0x00000003000075a7 */ /* 0x0022a400080011ff */
[----:B--2---:R-:W-:Y:S05]  /*8690*/  @!P0 NANOSLEEP.SYNCS 0x989680 ;  /* 0x009896800000895d */ /* 0x004fea0003900000 */
[----:B------:R-:W2:Y:S02]  /*86a0*/  @!P0 SYNCS.PHASECHK.TRANS64 P0, [R0+URZ], R3 ;  /* 0x00000003000085a7 */ /* 0x000ea400080010ff */
[----:B--2---:R-:W-:Y:S05]  /*86b0*/  @!P0 BRA `(.L_x_143) ;  /* 0xfffffffc00f08947 */ /* 0x004fea000383ffff */
[----:B------:R-:W-:Y:S05]  /*86c0*/  BRA `(.L_x_144) ;  /* 0xffffffa400987947 */ /* 0x000fea000383ffff */
.L_x_43:
[----:B------:R-:W-:-:S07]  /*86d0*/  MOV R0, UR5 ;  /* 0x0000000500007c02 */ /* 0x000fce0008000f00 */
.L_x_145:
[----:B-1----:R1:W2:Y:S02]  /*86e0*/  SYNCS.PHASECHK.TRANS64.TRYWAIT P0, [R0+URZ], R3 ;  /* 0x00000003000075a7 */ /* 0x0022a400080011ff */
[----:B--2---:R-:W-:Y:S05]  /*86f0*/  @!P0 NANOSLEEP.SYNCS 0x989680 ;  /* 0x009896800000895d */ /* 0x004fea0003900000 */
[----:B------:R-:W2:Y:S02]  /*8700*/  @!P0 SYNCS.PHASECHK.TRANS64 P0, [R0+URZ], R3 ;  /* 0x00000003000085a7 */ /* 0x000ea400080010ff */
[----:B--2---:R-:W-:Y:S05]  /*8710*/  @!P0 BRA `(.L_x_145) ;  /* 0xfffffffc00f08947 */ /* 0x004fea000383ffff */
[----:B------:R-:W-:Y:S05]  /*8720*/  BRA `(.L_x_146) ;  /* 0xffffffa400a47947 */ /* 0x000fea000383ffff */
.L_x_44:
[----:B------:R-:W-:-:S07]  /*8730*/  MOV R0, UR5 ;  /* 0x0000000500007c02 */ /* 0x000fce0008000f00 */
.L_x_147:
[----:B-1----:R1:W2:Y:S02]  /*8740*/  SYNCS.PHASECHK.TRANS64.TRYWAIT P0, [R0+URZ], R3 ;  /* 0x00000003000075a7 */ /* 0x0022a400080011ff */
[----:B--2---:R-:W-:Y:S05]  /*8750*/  @!P0 NANOSLEEP.SYNCS 0x989680 ;  /* 0x009896800000895d */ /* 0x004fea0003900000 */
[----:B------:R-:W2:Y:S02]  /*8760*/  @!P0 SYNCS.PHASECHK.TRANS64 P0, [R0+URZ], R3 ;  /* 0x00000003000085a7 */ /* 0x000ea400080010ff */
[----:B--2---:R-:W-:Y:S05]  /*8770*/  @!P0 BRA `(.L_x_147) ;  /* 0xfffffffc00f08947 */ /* 0x004fea000383ffff */
[----:B------:R-:W-:Y:S05]  /*8780*/  BRA `(.L_x_148) ;  /* 0xffffffa400b07947 */ /* 0x000fea000383ffff */
.L_x_45:
[----:B------:R-:W-:-:S07]  /*8790*/  MOV R0, UR5 ;  /* 0x0000000500007c02 */ /* 0x000fce0008000f00 */
.L_x_149:
[----:B-1----:R1:W2:Y:S02]  /*87a0*/  SYNCS.PHASECHK.TRANS64.TRYWAIT P0, [R0+URZ], R3 ;  /* 0x00000003000075a7 */ /* 0x0022a400080011ff */
[----:B--2---:R-:W-:Y:S05]  /*87b0*/  @!P0 NANOSLEEP.SYNCS 0x989680 ;  /* 0x009896800000895d */ /* 0x004fea0003900000 */
[----:B------:R-:W2:Y:S02]  /*87c0*/  @!P0 SYNCS.PHASECHK.TRANS64 P0, [R0+URZ], R3 ;  /* 0x00000003000085a7 */ /* 0x000ea400080010ff */
[----:B--2---:R-:W-:Y:S05]  /*87d0*/  @!P0 BRA `(.L_x_149) ;  /* 0xfffffffc00f08947 */ /* 0x004fea000383ffff */
[----:B------:R-:W-:Y:S05]  /*87e0*/  BRA `(.L_x_150) ;  /* 0xffffffa400bc7947 */ /* 0x000fea000383ffff */
.L_x_46:
[----:B------:R-:W-:-:S07]  /*87f0*/  MOV R0, UR5 ;  /* 0x0000000500007c02 */ /* 0x000fce0008000f00 */
.L_x_151:
[----:B-1----:R1:W2:Y:S02]  /*8800*/  SYNCS.PHASECHK.TRANS64.TRYWAIT P0, [R0+URZ], R3 ;  /* 0x00000003000075a7 */ /* 0x0022a400080011ff */
[----:B--2---:R-:W-:Y:S05]  /*8810*/  @!P0 NANOSLEEP.SYNCS 0x989680 ;  /* 0x009896800000895d */ /* 0x004fea0003900000 */
[----:B------:R-:W2:Y:S02]  /*8820*/  @!P0 SYNCS.PHASECHK.TRANS64 P0, [R0+URZ], R3 ;  /* 0x00000003000085a7 */ /* 0x000ea400080010ff */
[----:B--2---:R-:W-:Y:S05]  /*8830*/  @!P0 BRA `(.L_x_151) ;  /* 0xfffffffc00f08947 */ /* 0x004fea000383ffff */
[----:B------:R-:W-:Y:S05]  /*8840*/  BRA `(.L_x_152) ;  /* 0xffffffa400c87947 */ /* 0x000fea000383ffff */
.L_x_47:
[----:B------:R-:W-:-:S07]  /*8850*/  MOV R0, UR5 ;  /* 0x0000000500007c02 */ /* 0x000fce0008000f00 */
.L_x_153:
[----:B-1----:R1:W2:Y:S02]  /*8860*/  SYNCS.PHASECHK.TRANS64.TRYWAIT P0, [R0+URZ], R3 ;  /* 0x00000003000075a7 */ /* 0x0022a400080011ff */
[----:B--2---:R-:W-:Y:S05]  /*8870*/  @!P0 NANOSLEEP.SYNCS 0x989680 ;  /* 0x009896800000895d */ /* 0x004fea0003900000 */
[----:B------:R-:W2:Y:S02]  /*8880*/  @!P0 SYNCS.PHASECHK.TRANS64 P0, [R0+URZ], R3 ;  /* 0x00000003000085a7 */ /* 0x000ea400080010ff */
[----:B--2---:R-:W-:Y:S05]  /*8890*/  @!P0 BRA `(.L_x_153) ;  /* 0xfffffffc00f08947 */ /* 0x004fea000383ffff */
[----:B------:R-:W-:Y:S05]  /*88a0*/  BRA `(.L_x_154) ;  /* 0xffffffa400d47947 */ /* 0x000fea000383ffff */
.L_x_48:
[----:B------:R-:W-:-:S07]  /*88b0*/  MOV R0, UR5 ;  /* 0x0000000500007c02 */ /* 0x000fce0008000f00 */
.L_x_155:
[----:B-1----:R1:W2:Y:S02]  /*88c0*/  SYNCS.PHASECHK.TRANS64.TRYWAIT P0, [R0+URZ], R3 ;  /* 0x00000003000075a7 */ /* 0x0022a400080011ff */
[----:B--2---:R-:W-:Y:S05]  /*88d0*/  @!P0 NANOSLEEP.SYNCS 0x989680 ;  /* 0x009896800000895d */ /* 0x004fea0003900000 */
[----:B------:R-:W2:Y:S02]  /*88e0*/  @!P0 SYNCS.PHASECHK.TRANS64 P0, [R0+URZ], R3 ;  /* 0x00000003000085a7 */ /* 0x000ea400080010ff */
[----:B--2---:R-:W-:Y:S05]  /*88f0*/  @!P0 BRA `(.L_x_155) ;  /* 0xfffffffc00f08947 */ /* 0x004fea000383ffff */
[----:B------:R-:W-:Y:S05]  /*8900*/  BRA `(.L_x_156) ;  /* 0xffffffa400e07947 */ /* 0x000fea000383ffff */
.L_x_49:
[----:B------:R-:W-:-:S07]  /*8910*/  MOV R0, UR5 ;  /* 0x0000000500007c02 */ /* 0x000fce0008000f00 */
.L_x_157:
[----:B-1----:R1:W2:Y:S02]  /*8920*/  SYNCS.PHASECHK.TRANS64.TRYWAIT P0, [R0+URZ], R3 ;  /* 0x00000003000075a7 */ /* 0x0022a400080011ff */
[----:B--2---:R-:W-:Y:S05]  /*8930*/  @!P0 NANOSLEEP.SYNCS 0x989680 ;  /* 0x009896800000895d */ /* 0x004fea0003900000 */
[----:B------:R-:W2:Y:S02]  /*8940*/  @!P0 SYNCS.PHASECHK.TRANS64 P0, [R0+URZ], R3 ;  /* 0x00000003000085a7 */ /* 0x000ea400080010ff */
[----:B--2---:R-:W-:Y:S05]  /*8950*/  @!P0 BRA `(.L_x_157) ;  /* 0xfffffffc00f08947 */ /* 0x004fea000383ffff */
[----:B------:R-:W-:Y:S05]  /*8960*/  BRA `(.L_x_158) ;  /* 0xffffffa400ec7947 */ /* 0x000fea000383ffff */
.L_x_50:
[----:B------:R-:W-:-:S07]  /*8970*/  MOV R0, UR5 ;  /* 0x0000000500007c02 */ /* 0x000fce0008000f00 */
.L_x_159:
[----:B-1----:R1:W2:Y:S02]  /*8980*/  SYNCS.PHASECHK.TRANS64.TRYWAIT P0, [R0+URZ], R3 ;  /* 0x00000003000075a7 */ /* 0x0022a400080011ff */
[----:B--2---:R-:W-:Y:S05]  /*8990*/  @!P0 NANOSLEEP.SYNCS 0x989680 ;  /* 0x009896800000895d */ /* 0x004fea0003900000 */
[----:B------:R-:W2:Y:S02]  /*89a0*/  @!P0 SYNCS.PHASECHK.TRANS64 P0, [R0+URZ], R3 ;  /* 0x00000003000085a7 */ /* 0x000ea400080010ff */
[----:B--2---:R-:W-:Y:S05]  /*89b0*/  @!P0 BRA `(.L_x_159) ;  /* 0xfffffffc00f08947 */ /* 0x004fea000383ffff */
[----:B------:R-:W-:Y:S05]  /*89c0*/  BRA `(.L_x_160) ;  /* 0xffffffa400f87947 */ /* 0x000fea000383ffff */
.L_x_51:
[----:B------:R-:W-:-:S07]  /*89d0*/  MOV R0, UR5 ;  /* 0x0000000500007c02 */ /* 0x000fce0008000f00 */
.L_x_161:
[----:B-1----:R1:W2:Y:S02]  /*89e0*/  SYNCS.PHASECHK.TRANS64.TRYWAIT P0, [R0+URZ], R3 ;  /* 0x00000003000075a7 */ /* 0x0022a400080011ff */
[----:B--2---:R-:W-:Y:S05]  /*89f0*/  @!P0 NANOSLEEP.SYNCS 0x989680 ;  /* 0x009896800000895d */ /* 0x004fea0003900000 */
[----:B------:R-:W2:Y:S02]  /*8a00*/  @!P0 SYNCS.PHASECHK.TRANS64 P0, [R0+URZ], R3 ;  /* 0x00000003000085a7 */ /* 0x000ea400080010ff */
[----:B--2---:R-:W-:Y:S05]  /*8a10*/  @!P0 BRA `(.L_x_161) ;  /* 0xfffffffc00f08947 */ /* 0x004fea000383ffff */
[----:B------:R-:W-:Y:S05]  /*8a20*/  BRA `(.L_x_162) ;  /* 0xffffffa800047947 */ /* 0x000fea000383ffff */
.L_x_52:
[----:B------:R-:W-:-:S07]  /*8a30*/  MOV R0, UR5 ;  /* 0x0000000500007c02 */ /* 0x000fce0008000f00 */
.L_x_163:
[----:B-1----:R1:W2:Y:S02]  /*8a40*/  SYNCS.PHASECHK.TRANS64.TRYWAIT P0, [R0+URZ], R3 ;  /* 0x00000003000075a7 */ /* 0x0022a400080011ff */
[----:B--2---:R-:W-:Y:S05]  /*8a50*/  @!P0 NANOSLEEP.SYNCS 0x989680 ;  /* 0x009896800000895d */ /* 0x004fea0003900000 */
[----:B------:R-:W2:Y:S02]  /*8a60*/  @!P0 SYNCS.PHASECHK.TRANS64 P0, [R0+URZ], R3 ;  /* 0x00000003000085a7 */ /* 0x000ea400080010ff */
[----:B--2---:R-:W-:Y:S05]  /*8a70*/  @!P0 BRA `(.L_x_163) ;  /* 0xfffffffc00f08947 */ /* 0x004fea000383ffff */
[----:B------:R-:W-:Y:S05]  /*8a80*/  BRA `(.L_x_164) ;  /* 0xffffffa800107947 */ /* 0x000fea000383ffff */
.L_x_53:
[----:B------:R-:W-:-:S07]  /*8a90*/  MOV R0, UR5 ;  /* 0x0000000500007c02 */ /* 0x000fce0008000f00 */
.L_x_165:
[----:B-1----:R1:W2:Y:S02]  /*8aa0*/  SYNCS.PHASECHK.TRANS64.TRYWAIT P0, [R0+URZ], R3 ;  /* 0x00000003000075a7 */ /* 0x0022a400080011ff */
[----:B--2---:R-:W-:Y:S05]  /*8ab0*/  @!P0 NANOSLEEP.SYNCS 0x989680 ;  /* 0x009896800000895d */ /* 0x004fea0003900000 */
[----:B------:R-:W2:Y:S02]  /*8ac0*/  @!P0 SYNCS.PHASECHK.TRANS64 P0, [R0+URZ], R3 ;  /* 0x00000003000085a7 */ /* 0x000ea400080010ff */
[----:B--2---:R-:W-:Y:S05]  /*8ad0*/  @!P0 BRA `(.L_x_165) ;  /* 0xfffffffc00f08947 */ /* 0x004fea000383ffff */
[----:B------:R-:W-:Y:S05]  /*8ae0*/  BRA `(.L_x_166) ;  /* 0xffffffa8001c7947 */ /* 0x000fea000383ffff */
.L_x_54:
[----:B------:R-:W-:-:S07]  /*8af0*/  MOV R0, UR5 ;  /* 0x0000000500007c02 */ /* 0x000fce0008000f00 */
.L_x_167:
[----:B-1----:R1:W2:Y:S02]  /*8b00*/  SYNCS.PHASECHK.TRANS64.TRYWAIT P0, [R0+URZ], R3 ;  /* 0x00000003000075a7 */ /* 0x0022a400080011ff */
[----:B--2---:R-:W-:Y:S05]  /*8b10*/  @!P0 NANOSLEEP.SYNCS 0x989680 ;  /* 0x009896800000895d */ /* 0x004fea0003900000 */
[----:B------:R-:W2:Y:S02]  /*8b20*/  @!P0 SYNCS.PHASECHK.TRANS64 P0, [R0+URZ], R3 ;  /* 0x00000003000085a7 */ /* 0x000ea400080010ff */
[----:B--2---:R-:W-:Y:S05]  /*8b30*/  @!P0 BRA `(.L_x_167) ;  /* 0xfffffffc00f08947 */ /* 0x004fea000383ffff */
[----:B------:R-:W-:Y:S05]  /*8b40*/  BRA `(.L_x_168) ;  /* 0xffffffa800287947 */ /* 0x000fea000383ffff */
.L_x_55:
[----:B------:R-:W-:-:S07]  /*8b50*/  MOV R0, UR5 ;  /* 0x0000000500007c02 */ /* 0x000fce0008000f00 */
.L_x_169:
[----:B-1----:R1:W2:Y:S02]  /*8b60*/  SYNCS.PHASECHK.TRANS64.TRYWAIT P0, [R0+URZ], R3 ;  /* 0x00000003000075a7 */ /* 0x0022a400080011ff */
[----:B--2---:R-:W-:Y:S05]  /*8b70*/  @!P0 NANOSLEEP.SYNCS 0x989680 ;  /* 0x009896800000895d */ /* 0x004fea0003900000 */
[----:B------:R-:W2:Y:S02]  /*8b80*/  @!P0 SYNCS.PHASECHK.TRANS64 P0, [R0+URZ], R3 ;  /* 0x00000003000085a7 */ /* 0x000ea400080010ff */
[----:B--2---:R-:W-:Y:S05]  /*8b90*/  @!P0 BRA `(.L_x_169) ;  /* 0xfffffffc00f08947 */ /* 0x004fea000383ffff */
[----:B------:R-:W-:Y:S05]  /*8ba0*/  BRA `(.L_x_170) ;  /* 0xffffffa800347947 */ /* 0x000fea000383ffff */
.L_x_56:
[----:B------:R-:W-:-:S07]  /*8bb0*/  MOV R0, UR5 ;  /* 0x0000000500007c02 */ /* 0x000fce0008000f00 */
.L_x_171:
[----:B-1----:R1:W2:Y:S02]  /*8bc0*/  SYNCS.PHASECHK.TRANS64.TRYWAIT P0, [R0+URZ], R3 ;  /* 0x00000003000075a7 */ /* 0x0022a400080011ff */
[----:B--2---:R-:W-:Y:S05]  /*8bd0*/  @!P0 NANOSLEEP.SYNCS 0x989680 ;  /* 0x009896800000895d */ /* 0x004fea0003900000 */
[----:B------:R-:W2:Y:S02]  /*8be0*/  @!P0 SYNCS.PHASECHK.TRANS64 P0, [R0+URZ], R3 ;  /* 0x00000003000085a7 */ /* 0x000ea400080010ff */
[----:B--2---:R-:W-:Y:S05]  /*8bf0*/  @!P0 BRA `(.L_x_171) ;  /* 0xfffffffc00f08947 */ /* 0x004fea000383ffff */
[----:B------:R-:W-:Y:S05]  /*8c00*/  BRA `(.L_x_172) ;  /* 0xffffffa800407947 */ /* 0x000fea000383ffff */
.L_x_57:
[----:B------:R-:W-:-:S07]  /*8c10*/  MOV R0, UR5 ;  /* 0x0000000500007c02 */ /* 0x000fce0008000f00 */
.L_x_173:
[----:B-1----:R1:W2:Y:S02]  /*8c20*/  SYNCS.PHASECHK.TRANS64.TRYWAIT P0, [R0+URZ], R3 ;  /* 0x00000003000075a7 */ /* 0x0022a400080011ff */
[----:B--2---:R-:W-:Y:S05]  /*8c30*/  @!P0 NANOSLEEP.SYNCS 0x989680 ;  /* 0x009896800000895d */ /* 0x004fea0003900000 */
[----:B------:R-:W2:Y:S02]  /*8c40*/  @!P0 SYNCS.PHASECHK.TRANS64 P0, [R0+URZ], R3 ;  /* 0x00000003000085a7 */ /* 0x000ea400080010ff */
[----:B--2---:R-:W-:Y:S05]  /*8c50*/  @!P0 BRA `(.L_x_173) ;  /* 0xfffffffc00f08947 */ /* 0x004fea000383ffff */
[----:B------:R-:W-:Y:S05]  /*8c60*/  BRA `(.L_x_174) ;  /* 0xffffffa8004c7947 */ /* 0x000fea000383ffff */
.L_x_58:
[----:B------:R-:W-:-:S07]  /*8c70*/  MOV R0, UR5 ;  /* 0x0000000500007c02 */ /* 0x000fce0008000f00 */
.L_x_175:
[----:B-1----:R1:W2:Y:S02]  /*8c80*/  SYNCS.PHASECHK.TRANS64.TRYWAIT P0, [R0+URZ], R3 ;  /* 0x00000003000075a7 */ /* 0x0022a400080011ff */
[----:B--2---:R-:W-:Y:S05]  /*8c90*/  @!P0 NANOSLEEP.SYNCS 0x989680 ;  /* 0x009896800000895d */ /* 0x004fea0003900000 */
[----:B------:R-:W2:Y:S02]  /*8ca0*/  @!P0 SYNCS.PHASECHK.TRANS64 P0, [R0+URZ], R3 ;  /* 0x00000003000085a7 */ /* 0x000ea400080010ff */
[----:B--2---:R-:W-:Y:S05]  /*8cb0*/  @!P0 BRA `(.L_x_175) ;  /* 0xfffffffc00f08947 */ /* 0x004fea000383ffff */
[----:B------:R-:W-:Y:S05]  /*8cc0*/  BRA `(.L_x_176) ;  /* 0xffffffa800587947 */ /* 0x000fea000383ffff */
.L_x_59:
[----:B------:R-:W-:-:S07]  /*8cd0*/  MOV R0, UR5 ;  /* 0x0000000500007c02 */ /* 0x000fce0008000f00 */
.L_x_177:
[----:B-1----:R1:W2:Y:S02]  /*8ce0*/  SYNCS.PHASECHK.TRANS64.TRYWAIT P0, [R0+URZ], R3 ;  /* 0x00000003000075a7 */ /* 0x0022a400080011ff */
[----:B--2---:R-:W-:Y:S05]  /*8cf0*/  @!P0 NANOSLEEP.SYNCS 0x989680 ;  /* 0x009896800000895d */ /* 0x004fea0003900000 */
[----:B------:R-:W2:Y:S02]  /*8d00*/  @!P0 SYNCS.PHASECHK.TRANS64 P0, [R0+URZ], R3 ;  /* 0x00000003000085a7 */ /* 0x000ea400080010ff */
[----:B--2---:R-:W-:Y:S05]  /*8d10*/  @!P0 BRA `(.L_x_177) ;  /* 0xfffffffc00f08947 */ /* 0x004fea000383ffff */
[----:B------:R-:W-:Y:S05]  /*8d20*/  BRA `(.L_x_178) ;  /* 0xffffffa800647947 */ /* 0x000fea000383ffff */
.L_x_60:
[----:B------:R-:W-:-:S07]  /*8d30*/  MOV R0, UR5 ;  /* 0x0000000500007c02 */ /* 0x000fce0008000f00 */
.L_x_179:
[----:B-1----:R1:W2:Y:S02]  /*8d40*/  SYNCS.PHASECHK.TRANS64.TRYWAIT P0, [R0+URZ], R3 ;  /* 0x00000003000075a7 */ /* 0x0022a400080011ff */
[----:B--2---:R-:W-:Y:S05]  /*8d50*/  @!P0 NANOSLEEP.SYNCS 0x989680 ;  /* 0x009896800000895d */ /* 0x004fea0003900000 */
[----:B------:R-:W2:Y:S02]  /*8d60*/  @!P0 SYNCS.PHASECHK.TRANS64 P0, [R0+URZ], R3 ;  /* 0x00000003000085a7 */ /* 0x000ea400080010ff */
[----:B--2---:R-:W-:Y:S05]  /*8d70*/  @!P0 BRA `(.L_x_179) ;  /* 0xfffffffc00f08947 */ /* 0x004fea000383ffff */
[----:B------:R-:W-:Y:S05]  /*8d80*/  BRA `(.L_x_180) ;  /* 0xffffffa800707947 */ /* 0x000fea000383ffff */
.L_x_61:
[----:B------:R-:W-:-:S07]  /*8d90*/  MOV R0, UR5 ;  /* 0x0000000500007c02 */ /* 0x000fce0008000f00 */
.L_x_181:
[----:B-1----:R1:W2:Y:S02]  /*8da0*/  SYNCS.PHASECHK.TRANS64.TRYWAIT P0, [R0+URZ], R3 ;  /* 0x00000003000075a7 */ /* 0x0022a400080011ff */
[----:B--2---:R-:W-:Y:S05]  /*8db0*/  @!P0 NANOSLEEP.SYNCS 0x989680 ;  /* 0x009896800000895d */ /* 0x004fea0003900000 */
[----:B------:R-:W2:Y:S02]  /*8dc0*/  @!P0 SYNCS.PHASECHK.TRANS64 P0, [R0+URZ], R3 ;  /* 0x00000003000085a7 */ /* 0x000ea400080010ff */
[----:B--2---:R-:W-:Y:S05]  /*8dd0*/  @!P0 BRA `(.L_x_181) ;  /* 0xfffffffc00f08947 */ /* 0x004fea000383ffff */
[----:B------:R-:W-:Y:S05]  /*8de0*/  BRA `(.L_x_182) ;  /* 0xffffffa8007c7947 */ /* 0x000fea000383ffff */
.L_x_62:
[----:B------:R-:W-:-:S07]  /*8df0*/  MOV R0, UR5 ;  /* 0x0000000500007c02 */ /* 0x000fce0008000f00 */
.L_x_183:
[----:B-1----:R1:W2:Y:S02]  /*8e00*/  SYNCS.PHASECHK.TRANS64.TRYWAIT P0, [R0+URZ], R3 ;  /* 0x00000003000075a7 */ /* 0x0022a400080011ff */
[----:B--2---:R-:W-:Y:S05]  /*8e10*/  @!P0 NANOSLEEP.SYNCS 0x989680 ;  /* 0x009896800000895d */ /* 0x004fea0003900000 */
[----:B------:R-:W2:Y:S02]  /*8e20*/  @!P0 SYNCS.PHASECHK.TRANS64 P0, [R0+URZ], R3 ;  /* 0x00000003000085a7 */ /* 0x000ea400080010ff */
[----:B--2---:R-:W-:Y:S05]  /*8e30*/  @!P0 BRA `(.L_x_183) ;  /* 0xfffffffc00f08947 */ /* 0x004fea000383ffff */
[----:B------:R-:W-:Y:S05]  /*8e40*/  BRA `(.L_x_184) ;  /* 0xffffffa800887947 */ /* 0x000fea000383ffff */
.L_x_63:
[----:B------:R-:W-:-:S07]  /*8e50*/  MOV R0, UR5 ;  /* 0x0000000500007c02 */ /* 0x000fce0008000f00 */
.L_x_185:
[----:B-1----:R1:W2:Y:S02]  /*8e60*/  SYNCS.PHASECHK.TRANS64.TRYWAIT P0, [R0+URZ], R3 ;  /* 0x00000003000075a7 */ /* 0x0022a400080011ff */
[----:B--2---:R-:W-:Y:S05]  /*8e70*/  @!P0 NANOSLEEP.SYNCS 0x989680 ;  /* 0x009896800000895d */ /* 0x004fea0003900000 */
[----:B------:R-:W2:Y:S02]  /*8e80*/  @!P0 SYNCS.PHASECHK.TRANS64 P0, [R0+URZ], R3 ;  /* 0x00000003000085a7 */ /* 0x000ea400080010ff */
[----:B--2---:R-:W-:Y:S05]  /*8e90*/  @!P0 BRA `(.L_x_185) ;  /* 0xfffffffc00f08947 */ /* 0x004fea000383ffff */
[----:B------:R-:W-:Y:S05]  /*8ea0*/  BRA `(.L_x_186) ;  /* 0xffffffa800947947 */ /* 0x000fea000383ffff */
.L_x_64:
[----:B------:R-:W-:-:S07]  /*8eb0*/  MOV R0, UR5 ;  /* 0x0000000500007c02 */ /* 0x000fce0008000f00 */
.L_x_187:
[----:B-1----:R1:W2:Y:S02]  /*8ec0*/  SYNCS.PHASECHK.TRANS64.TRYWAIT P0, [R0+URZ], R3 ;  /* 0x00000003000075a7 */ /* 0x0022a400080011ff */
[----:B--2---:R-:W-:Y:S05]  /*8ed0*/  @!P0 NANOSLEEP.SYNCS 0x989680 ;  /* 0x009896800000895d */ /* 0x004fea0003900000 */
[----:B------:R-:W2:Y:S02]  /*8ee0*/  @!P0 SYNCS.PHASECHK.TRANS64 P0, [R0+URZ], R3 ;  /* 0x00000003000085a7 */ /* 0x000ea400080010ff */
[----:B--2---:R-:W-:Y:S05]  /*8ef0*/  @!P0 BRA `(.L_x_187) ;  /* 0xfffffffc00f08947 */ /* 0x004fea000383ffff */
[----:B------:R-:W-:Y:S05]  /*8f00*/  BRA `(.L_x_188) ;  /* 0xffffffa800a07947 */ /* 0x000fea000383ffff */
.L_x_65:
[----:B------:R-:W-:-:S07]  /*8f10*/  MOV R0, UR5 ;  /* 0x0000000500007c02 */ /* 0x000fce0008000f00 */
.L_x_189:
[----:B-1----:R1:W2:Y:S02]  /*8f20*/  SYNCS.PHASECHK.TRANS64.TRYWAIT P0, [R0+URZ], R3 ;  /* 0x00000003000075a7 */ /* 0x0022a400080011ff */
[----:B--2---:R-:W-:Y:S05]  /*8f30*/  @!P0 NANOSLEEP.SYNCS 0x989680 ;  /* 0x009896800000895d */ /* 0x004fea0003900000 */
[----:B------:R-:W2:Y:S02]  /*8f40*/  @!P0 SYNCS.PHASECHK.TRANS64 P0, [R0+URZ], R3 ;  /* 0x00000003000085a7 */ /* 0x000ea400080010ff */
[----:B--2---:R-:W-:Y:S05]  /*8f50*/  @!P0 BRA `(.L_x_189) ;  /* 0xfffffffc00f08947 */ /* 0x004fea000383ffff */
[----:B------:R-:W-:Y:S05]  /*8f60*/  BRA `(.L_x_190) ;  /* 0xffffffa800ac7947 */ /* 0x000fea000383ffff */
.L_x_68:
[----:B------:R-:W-:-:S07]  /*8f70*/  MOV R4, UR4 ;  /* 0x0000000400047c02 */ /* 0x000fce0008000f00 */
.L_x_191:
[----:B--2---:R2:W3:Y:S02]  /*8f80*/  SYNCS.PHASECHK.TRANS64.TRYWAIT P1, [R4+URZ+0x1e8], R6 ;  /* 0x0001e806040075a7 */ /* 0x0044e400080211ff */
[----:B---3--:R-:W-:Y:S05]  /*8f90*/  @!P1 NANOSLEEP.SYNCS 0x989680 ;  /* 0x009896800000995d */ /* 0x008fea0003900000 */
[----:B------:R-:W3:Y:S02]  /*8fa0*/  @!P1 SYNCS.PHASECHK.TRANS64 P1, [R4+URZ+0x1e8], R6 ;  /* 0x0001e806040095a7 */ /* 0x000ee400080210ff */
[----:B---3--:R-:W-:Y:S05]  /*8fb0*/  @!P1 BRA `(.L_x_191) ;  /* 0xfffffffc00f09947 */ /* 0x008fea000383ffff */
[----:B------:R-:W-:Y:S05]  /*8fc0*/  BRA `(.L_x_192) ;  /* 0xffffffac00187947 */ /* 0x000fea000383ffff */
.L_x_69:
[----:B--2---:R-:W-:-:S07]  /*8fd0*/  MOV R4, UR4 ;  /* 0x0000000400047c02 */ /* 0x004fce0008000f00 */
.L_x_193:
[----:B--2---:R2:W3:Y:S02]  /*8fe0*/  SYNCS.PHASECHK.TRANS64.TRYWAIT P1, [R4+URZ+0x1e0], R5 ;  /* 0x0001e005040075a7 */ /* 0x0044e400080211ff */
[----:B---3--:R-:W-:Y:S05]  /*8ff0*/  @!P1 NANOSLEEP.SYNCS 0x989680 ;  /* 0x009896800000995d */ /* 0x008fea0003900000 */
[----:B------:R-:W3:Y:S02]  /*9000*/  @!P1 SYNCS.PHASECHK.TRANS64 P1, [R4+URZ+0x1e0], R5 ;  /* 0x0001e005040095a7 */ /* 0x000ee400080210ff */
[----:B---3--:R-:W-:Y:S05]  /*9010*/  @!P1 BRA `(.L_x_193) ;  /* 0xfffffffc00f09947 */ /* 0x008fea000383ffff */
[----:B------:R-:W-:Y:S05]  /*9020*/  BRA `(.L_x_194) ;  /* 0xffffffac00207947 */ /* 0x000fea000383ffff */
.L_x_77:
[----:B------:R-:W-:-:S07]  /*9030*/  MOV R0, UR18 ;  /* 0x0000001200007c02 */ /* 0x000fce0008000f00 */
.L_x_195:
[----:B--2---:R2:W3:Y:S02]  /*9040*/  SYNCS.PHASECHK.TRANS64.TRYWAIT P0, [R0+URZ+0x1e0], R4 ;  /* 0x0001e004000075a7 */ /* 0x0044e400080011ff */
[----:B---3--:R-:W-:Y:S05]  /*9050*/  @!P0 NANOSLEEP.SYNCS 0x989680 ;  /* 0x009896800000895d */ /* 0x008fea0003900000 */
[----:B------:R-:W3:Y:S02]  /*9060*/  @!P0 SYNCS.PHASECHK.TRANS64 P0, [R0+URZ+0x1e0], R4 ;  /* 0x0001e004000085a7 */ /* 0x000ee400080010ff */
[----:B---3--:R-:W-:Y:S05]  /*9070*/  @!P0 BRA `(.L_x_195) ;  /* 0xfffffffc00f08947 */ /* 0x008fea000383ffff */
[----:B------:R-:W-:Y:S05]  /*9080*/  BRA `(.L_x_196) ;  /* 0xffffffb000a07947 */ /* 0x000fea000383ffff */
.L_x_78:
[----:B------:R-:W-:-:S07]  /*9090*/  MOV R4, UR23 ;  /* 0x0000001700047c02 */ /* 0x000fce0008000f00 */
.L_x_197:
[----:B--2---:R2:W3:Y:S02]  /*90a0*/  SYNCS.PHASECHK.TRANS64.TRYWAIT P0, [R4+URZ+0x200], R0 ;  /* 0x00020000040075a7 */ /* 0x0044e400080011ff */
[----:B---3--:R-:W-:Y:S05]  /*90b0*/  @!P0 NANOSLEEP.SYNCS 0x989680 ;  /* 0x009896800000895d */ /* 0x008fea0003900000 */
[----:B------:R-:W3:Y:S02]  /*90c0*/  @!P0 SYNCS.PHASECHK.TRANS64 P0, [R4+URZ+0x200], R0 ;  /* 0x00020000040085a7 */ /* 0x000ee400080010ff */
[----:B---3--:R-:W-:Y:S05]  /*90d0*/  @!P0 BRA `(.L_x_197) ;  /* 0xfffffffc00f08947 */ /* 0x008fea000383ffff */
[----:B------:R-:W-:Y:S05]  /*90e0*/  BRA `(.L_x_198) ;  /* 0xffffffb000bc7947 */ /* 0x000fea000383ffff */
.L_x_81:
[----:B--2---:R-:W-:Y:S07]  /*90f0*/  MOV R0, UR16 ;  /* 0x0000001000007c02 */ /* 0x004fee0008000f00 */
.L_x_199:
[----:B--2---:R2:W3:Y:S02]  /*9100*/  SYNCS.PHASECHK.TRANS64.TRYWAIT P0, [R0+URZ], R5 ;  /* 0x00000005000075a7 */ /* 0x0044e400080011ff */
[----:B---3--:R-:W-:Y:S05]  /*9110*/  @!P0 NANOSLEEP.SYNCS 0x989680 ;  /* 0x009896800000895d */ /* 0x008fea0003900000 */
[----:B------:R-:W3:Y:S02]  /*9120*/  @!P0 SYNCS.PHASECHK.TRANS64 P0, [R0+URZ], R5 ;  /* 0x00000005000085a7 */ /* 0x000ee400080010ff */
[----:B---3--:R-:W-:Y:S05]  /*9130*/  @!P0 BRA `(.L_x_199) ;  /* 0xfffffffc00f08947 */ /* 0x008fea000383ffff */
[----:B------:R-:W-:Y:S05]  /*9140*/  BRA `(.L_x_80) ;  /* 0xffffffb000e07947 */ /* 0x000fea000383ffff */
.L_x_84:
[----:B------:R-:W-:-:S07]  /*9150*/  MOV R0, UR4 ;  /* 0x0000000400007c02 */ /* 0x000fce0008000f00 */
.L_x_200:
[----:B--2---:R2:W4:Y:S02]  /*9160*/  SYNCS.PHASECHK.TRANS64.TRYWAIT P0, [R0+URZ], R3 ;  /* 0x00000003000075a7 */ /* 0x00452400080011ff */
[----:B----4-:R-:W-:Y:S05]  /*9170*/  @!P0 NANOSLEEP.SYNCS 0x989680 ;  /* 0x009896800000895d */ /* 0x010fea0003900000 */
[----:B------:R-:W4:Y:S02]  /*9180*/  @!P0 SYNCS.PHASECHK.TRANS64 P0, [R0+URZ], R3 ;  /* 0x00000003000085a7 */ /* 0x000f2400080010ff */
[----:B----4-:R-:W-:Y:S05]  /*9190*/  @!P0 BRA `(.L_x_200) ;  /* 0xfffffffc00f08947 */ /* 0x010fea000383ffff */
[----:B------:R-:W-:Y:S05]  /*91a0*/  BRA `(.L_x_201) ;  /* 0xffffffb400ac7947 */ /* 0x000fea000383ffff */
.L_x_85:
[----:B------:R-:W-:-:S07]  /*91b0*/  MOV R0, UR4 ;  /* 0x0000000400007c02 */ /* 0x000fce0008000f00 */
.L_x_202:
[----:B--2---:R2:W3:Y:S02]  /*91c0*/  SYNCS.PHASECHK.TRANS64.TRYWAIT P0, [R0+URZ], R3 ;  /* 0x00000003000075a7 */ /* 0x0044e400080011ff */
[----:B---3--:R-:W-:Y:S05]  /*91d0*/  @!P0 NANOSLEEP.SYNCS 0x989680 ;  /* 0x009896800000895d */ /* 0x008fea0003900000 */
[----:B------:R-:W3:Y:S02]  /*91e0*/  @!P0 SYNCS.PHASECHK.TRANS64 P0, [R0+URZ], R3 ;  /* 0x00000003000085a7 */ /* 0x000ee400080010ff */
[----:B---3--:R-:W-:Y:S05]  /*91f0*/  @!P0 BRA `(.L_x_202) ;  /* 0xfffffffc00f08947 */ /* 0x008fea000383ffff */
[----:B------:R-:W-:Y:S05]  /*9200*/  BRA `(.L_x_203) ;  /* 0xffffffb400b87947 */ /* 0x000fea000383ffff */
.L_x_90:
[----:B------:R-:W-:Y:S07]  /*9210*/  MOV R0, UR24 ;  /* 0x0000001800007c02 */ /* 0x000fee0008000f00 */
.L_x_204:
[----:B--2---:R2:W4:Y:S02]  /*9220*/  SYNCS.PHASECHK.TRANS64.TRYWAIT P0, [R0+URZ+0x1e0], R2 ;  /* 0x0001e002000075a7 */ /* 0x00452400080011ff */
[----:B----4-:R-:W-:Y:S05]  /*9230*/  @!P0 NANOSLEEP.SYNCS 0x989680 ;  /* 0x009896800000895d */ /* 0x010fea0003900000 */
[----:B------:R-:W4:Y:S02]  /*9240*/  @!P0 SYNCS.PHASECHK.TRANS64 P0, [R0+URZ+0x1e0], R2 ;  /* 0x0001e002000085a7 */ /* 0x000f2400080010ff */
[----:B----4-:R-:W-:Y:S05]  /*9250*/  @!P0 BRA `(.L_x_204) ;  /* 0xfffffffc00f08947 */ /* 0x010fea000383ffff */
[----:B------:R-:W-:Y:S05]  /*9260*/  BRA `(.L_x_205) ;  /* 0xffffffb800ec7947 */ /* 0x000fea000383ffff */
.L_x_93:
[----:B------:R-:W-:Y:S07]  /*9270*/  MOV R0, UR24 ;  /* 0x0000001800007c02 */ /* 0x000fee0008000f00 */
.L_x_206:
[----:B-1----:R1:W2:Y:S02]  /*9280*/  SYNCS.PHASECHK.TRANS64.TRYWAIT P2, [R0+URZ+0x1d8], R2 ;  /* 0x0001d802000075a7 */ /* 0x0022a400080411ff */
[----:B--2---:R-:W-:Y:S05]  /*9290*/  @!P2 NANOSLEEP.SYNCS 0x989680 ;  /* 0x009896800000a95d */ /* 0x004fea0003900000 */
[----:B------:R-:W2:Y:S02]  /*92a0*/  @!P2 SYNCS.PHASECHK.TRANS64 P2, [R0+URZ+0x1d8], R2 ;  /* 0x0001d8020000a5a7 */ /* 0x000ea400080410ff */
[----:B--2---:R-:W-:Y:S05]  /*92b0*/  @!P2 BRA `(.L_x_206) ;  /* 0xfffffffc00f0a947 */ /* 0x004fea000383ffff */
[----:B------:R-:W-:Y:S05]  /*92c0*/  BRA `(.L_x_92) ;  /* 0xffffffc0004c7947 */ /* 0x000fea000383ffff */
.L_x_96:
[----:B------:R-:W-:Y:S07]  /*92d0*/  MOV R0, UR4 ;  /* 0x0000000400007c02 */ /* 0x000fee0008000f00 */
.L_x_207:
[----:B-1----:R1:W2:Y:S02]  /*92e0*/  SYNCS.PHASECHK.TRANS64.TRYWAIT P1, [R0+URZ+0x1b8], R2 ;  /* 0x0001b802000075a7 */ /* 0x0022a400080211ff */
[----:B--2---:R-:W-:Y:S05]  /*92f0*/  @!P1 NANOSLEEP.SYNCS 0x989680 ;  /* 0x009896800000995d */ /* 0x004fea0003900000 */
[----:B------:R-:W2:Y:S02]  /*9300*/  @!P1 SYNCS.PHASECHK.TRANS64 P1, [R0+URZ+0x1b8], R2 ;  /* 0x0001b802000095a7 */ /* 0x000ea400080210ff */
[----:B--2---:R-:W-:Y:S05]  /*9310*/  @!P1 BRA `(.L_x_207) ;  /* 0xfffffffc00f09947 */ /* 0x004fea000383ffff */
[----:B------:R-:W-:Y:S05]  /*9320*/  BRA `(.L_x_208) ;  /* 0xffffffc000e47947 */ /* 0x000fea000383ffff */
.L_x_97:
[----:B------:R-:W-:Y:S07]  /*9330*/  MOV R0, UR5 ;  /* 0x0000000500007c02 */ /* 0x000fee0008000f00 */
.L_x_209:
[----:B-1----:R1:W2:Y:S02]  /*9340*/  SYNCS.PHASECHK.TRANS64.TRYWAIT P0, [R0+URZ+0x1b8], R2 ;  /* 0x0001b802000075a7 */ /* 0x0022a400080011ff */
[----:B--2---:R-:W-:Y:S05]  /*9350*/  @!P0 NANOSLEEP.SYNCS 0x989680 ;  /* 0x009896800000895d */ /* 0x004fea0003900000 */
[----:B------:R-:W2:Y:S02]  /*9360*/  @!P0 SYNCS.PHASECHK.TRANS64 P0, [R0+URZ+0x1b8], R2 ;  /* 0x0001b802000085a7 */ /* 0x000ea400080010ff */
[----:B--2---:R-:W-:Y:S05]  /*9370*/  @!P0 BRA `(.L_x_209) ;  /* 0xfffffffc00f08947 */ /* 0x004fea000383ffff */
[----:B------:R-:W-:Y:S05]  /*9380*/  BRA `(.L_x_210) ;  /* 0xffffffc4004c7947 */ /* 0x000fea000383ffff */
.L_x_99:
[----:B------:R-:W-:-:S07]  /*9390*/  MOV R0, UR4 ;  /* 0x0000000400007c02 */ /* 0x000fce0008000f00 */
.L_x_211:
[----:B-1----:R1:W3:Y:S02]  /*93a0*/  SYNCS.PHASECHK.TRANS64.TRYWAIT P0, [R0+URZ], R2 ;  /* 0x00000002000075a7 */ /* 0x0022e400080011ff */
[----:B---3--:R-:W-:Y:S05]  /*93b0*/  @!P0 NANOSLEEP.SYNCS 0x989680 ;  /* 0x009896800000895d */ /* 0x008fea0003900000 */
[----:B------:R-:W3:Y:S02]  /*93c0*/  @!P0 SYNCS.PHASECHK.TRANS64 P0, [R0+URZ], R2 ;  /* 0x00000002000085a7 */ /* 0x000ee400080010ff */
[----:B---3--:R-:W-:Y:S05]  /*93d0*/  @!P0 BRA `(.L_x_211) ;  /* 0xfffffffc00f08947 */ /* 0x008fea000383ffff */
[----:B------:R-:W-:Y:S05]  /*93e0*/  BRA `(.L_x_212) ;  /* 0xffffffc400d07947 */ /* 0x000fea000383ffff */
.L_x_100:
[----:B------:R-:W-:-:S07]  /*93f0*/  MOV R0, UR5 ;  /* 0x0000000500007c02 */ /* 0x000fce0008000f00 */
.L_x_213:
[----:B-1----:R1:W2:Y:S02]  /*9400*/  SYNCS.PHASECHK.TRANS64.TRYWAIT P0, [R0+URZ], R2 ;  /* 0x00000002000075a7 */ /* 0x0022a400080011ff */
[----:B--2---:R-:W-:Y:S05]  /*9410*/  @!P0 NANOSLEEP.SYNCS 0x989680 ;  /* 0x009896800000895d */ /* 0x004fea0003900000 */
[----:B------:R-:W2:Y:S02]  /*9420*/  @!P0 SYNCS.PHASECHK.TRANS64 P0, [R0+URZ], R2 ;  /* 0x00000002000085a7 */ /* 0x000ea400080010ff */
[----:B--2---:R-:W-:Y:S05]  /*9430*/  @!P0 BRA `(.L_x_213) ;  /* 0xfffffffc00f08947 */ /* 0x004fea000383ffff */
[----:B------:R-:W-:Y:S05]  /*9440*/  BRA `(.L_x_214) ;  /* 0xffffffc400dc7947 */ /* 0x000fea000383ffff */
.L_x_102:
[----:B------:R-:W-:Y:S07]  /*9450*/  MOV R0, UR48 ;  /* 0x0000003000007c02 */ /* 0x000fee0008000f00 */
.L_x_215:
[----:B-1----:R1:W2:Y:S02]  /*9460*/  SYNCS.PHASECHK.TRANS64.TRYWAIT P0, [R0+URZ+0x1e0], R2 ;  /* 0x0001e002000075a7 */ /* 0x0022a400080011ff */
[----:B--2---:R-:W-:Y:S05]  /*9470*/  @!P0 NANOSLEEP.SYNCS 0x989680 ;  /* 0x009896800000895d */ /* 0x004fea0003900000 */
[----:B------:R-:W2:Y:S02]  /*9480*/  @!P0 SYNCS.PHASECHK.TRANS64 P0, [R0+URZ+0x1e0], R2 ;  /* 0x0001e002000085a7 */ /* 0x000ea400080010ff */
[----:B--2---:R-:W-:Y:S05]  /*9490*/  @!P0 BRA `(.L_x_215) ;  /* 0xfffffffc00f08947 */ /* 0x004fea000383ffff */
[----:B------:R-:W-:Y:S05]  /*94a0*/  BRA `(.L_x_216) ;  /* 0xffffffc800d47947 */ /* 0x000fea000383ffff */
.L_x_112:
[----:B-1----:R1:W3:Y:S02]  /*94b0*/  SYNCS.PHASECHK.TRANS64.TRYWAIT P1, [R0+URZ+0x1a0], R4 ;  /* 0x0001a004000075a7 */ /* 0x0022e400080211ff */
[----:B---3--:R-:W-:Y:S05]  /*94c0*/  @!P1 NANOSLEEP.SYNCS 0x989680 ;  /* 0x009896800000995d */ /* 0x008fea0003900000 */
[----:B------:R-:W3:Y:S02]  /*94d0*/  @!P1 SYNCS.PHASECHK.TRANS64 P1, [R0+URZ+0x1a0], R4 ;  /* 0x0001a004000095a7 */ /* 0x000ee400080210ff */
[----:B---3--:R-:W-:Y:S05]  /*94e0*/  @!P1 BRA `(.L_x_112) ;  /* 0xfffffffc00f09947 */ /* 0x008fea000383ffff */
[----:B------:R-:W-:Y:S05]  /*94f0*/  BRA `(.L_x_111) ;  /* 0xffffffd800807947 */ /* 0x000fea000383ffff */
.L_x_114:
[----:B---3--:R3:W4:Y:S02]  /*9500*/  SYNCS.PHASECHK.TRANS64.TRYWAIT P0, [R27+URZ+0x1f0], R3 ;  /* 0x0001f0031b0075a7 */ /* 0x00872400080011ff */
[----:B----4-:R-:W-:Y:S05]  /*9510*/  @!P0 NANOSLEEP.SYNCS 0x989680 ;  /* 0x009896800000895d */ /* 0x010fea0003900000 */
[----:B------:R-:W4:Y:S02]  /*9520*/  @!P0 SYNCS.PHASECHK.TRANS64 P0, [R27+URZ+0x1f0], R3 ;  /* 0x0001f0031b0085a7 */ /* 0x000f2400080010ff */
[----:B----4-:R-:W-:Y:S05]  /*9530*/  @!P0 BRA `(.L_x_114) ;  /* 0xfffffffc00f08947 */ /* 0x010fea000383ffff */
[----:B------:R-:W-:Y:S05]  /*9540*/  BRA `(.L_x_113) ;  /* 0xffffffd800d07947 */ /* 0x000fea000383ffff */
.L_x_125:
[----:B-1----:R1:W2:Y:S02]  /*9550*/  SYNCS.PHASECHK.TRANS64.TRYWAIT P0, [R3+URZ+0x1a0], R65 ;  /* 0x0001a041030075a7 */ /* 0x0022a400080011ff */
[----:B--2---:R-:W-:Y:S05]  /*9560*/  @!P0 NANOSLEEP.SYNCS 0x989680 ;  /* 0x009896800000895d */ /* 0x004fea0003900000 */
[----:B------:R-:W2:Y:S02]  /*9570*/  @!P0 SYNCS.PHASECHK.TRANS64 P0, [R3+URZ+0x1a0], R65 ;  /* 0x0001a041030085a7 */ /* 0x000ea400080010ff */
[----:B--2---:R-:W-:Y:S05]  /*9580*/  @!P0 BRA `(.L_x_125) ;  /* 0xfffffffc00f08947 */ /* 0x004fea000383ffff */
[----:B------:R-:W-:Y:S05]  /*9590*/  BRA `(.L_x_124) ;  /* 0xffffffe000ec7947 */ /* 0x000fea000383ffff */
        .weak           $__internal_0_$__cuda_sm10x_tcgen05_guardrail_trap_col_being_dealloced_not_returned_by_alloc
        .type           $__internal_0_$__cuda_sm10x_tcgen05_guardrail_trap_col_being_dealloced_not_returned_by_alloc,@function
        .size           $__internal_0_$__cuda_sm10x_tcgen05_guardrail_trap_col_being_dealloced_not_returned_by_alloc,($__internal_1_$__cuda_sm10x_tcgen05_guardrail_trap_phase_invalid_during_alloc - $__internal_0_$__cuda_sm10x_tcgen05_guardrail_trap_col_being_dealloced_not_returned_by_alloc)
$__internal_0_$__cuda_sm10x_tcgen05_guardrail_trap_col_being_dealloced_not_returned_by_alloc:
[----:B------:R-:W-:Y:S05]  /*95a0*/  BPT.TRAP 0x1 ;  /* 0x000000040000795c */ /* 0x000fea0000300000 */
[----:B------:R-:W-:-:S04]  /*95b0*/  MOV R3, 0x0 ;  /* 0x0000000000037802 */ /* 0x000fc80000000f00 */
[----:B------:R-:W-:Y:S05]  /*95c0*/  RET.REL.NODEC R2 `(_ZN7cutlass13device_kernelINS_4conv6kernel13ConvUniversalINS1_16ConvProblemShapeILNS1_8OperatorE0ELi2EEENS1_10collective14CollectiveConvINS1_47MainloopSm100TmaUmmaWarpSpecializedImplicitGemmILS5_0ELi26ELi2ELi1ELi2EN4cute5tupleIJNSA_1CILi2EEENSC_ILi1EEESE_EEEEENSB_IJNSC_ILi64EEESH_NSB_IJNSC_ILi32EEEEEEEEENS_6half_tESL_NSA_8TiledMMAINSA_8MMA_AtomIJNSA_20SM100_MMA_F16BF16_SSISL_SL_fLi64ELi64ELNSA_4UMMA5MajorE0ELSQ_0ELNSP_7ScaleInE0ELSR_0EEEEEENSA_6LayoutINSB_IJSE_SE_SE_EEENSB_IJNSC_ILi0EEESW_SW_EEEEENSB_IJNSA_10UnderscoreESZ_SZ_EEEEENS7_6detail27Sm100ImplicitGemmTileTraitsINSA_20SM90_TMA_LOAD_IM2COLENSA_14ComposedLayoutINSA_7SwizzleILi2ELi4ELi3EEENSA_18smem_ptr_flag_bitsILi16EEENSU_INSB_IJNSC_ILi8EEESI_EEENSB_IJSI_SE_EEEEEEEvEENS13_INSA_23SM90_TMA_LOAD_MULTICASTES1E_vEEEENS_8epilogue10collective18CollectiveEpilogueINS1J_23Sm100TmaWarpSpecializedILi3ELi2ELi16ELb1ELb0EEEJSK_NSB_IJNSU_ISH_SE_EENSU_ISI_SE_EEEEESL_NSB_IJNSB_IJlllEEESE_SW_EEESL_S1S_NS1J_6fusion15FusionCallbacksIS1N_NS1T_17LinearCombinationISL_fSL_fLNS_15FloatRoundStyleE2EEESK_S1Q_JEEENSA_5SM1004TMEM4LOAD26SM100_TMEM_LOAD_16dp256b4xES14_S1E_NSA_17SM75_U32x4_LDSM_NENSA_21SM90_TMA_STORE_IM2COLES1E_NSA_17SM90_U32x4_STSM_NENSA_39AutoVectorizingCopyWithAssumedAlignmentILi128EEEEEEvvEEEEvNT_6ParamsE) ;  /* 0xffffff68028c7950 */ /* 0x000fea0003c3ffff */
        .weak           $__internal_1_$__cuda_sm10x_tcgen05_guardrail_trap_phase_invalid_during_alloc
        .type           $__internal_1_$__cuda_sm10x_tcgen05_guardrail_trap_phase_invalid_during_alloc,@function
        .size           $__internal_1_$__cuda_sm10x_tcgen05_guardrail_trap_phase_invalid_during_alloc,($__internal_2_$__cuda_sm10x_tcgen05_guardrail_trap_unallocated_columns_being_dealloced - $__internal_1_$__cuda_sm10x_tcgen05_guardrail_trap_phase_invalid_during_alloc)
$__internal_1_$__cuda_sm10x_tcgen05_guardrail_trap_phase_invalid_during_alloc:
[----:B------:R-:W-:Y:S05]  /*95d0*/  BPT.TRAP 0x1 ;  /* 0x000000040000795c */ /* 0x000fea0000300000 */
[----:B------:R-:W-:-:S04]  /*95e0*/  HFMA2 R3, -RZ, RZ, 0, 0 ;  /* 0x00000000ff037431 */ /* 0x000fc800000001ff */
[----:B------:R-:W-:Y:S05]  /*95f0*/  RET.REL.NODEC R2 `(_ZN7cutlass13device_kernelINS_4conv6kernel13ConvUniversalINS1_16ConvProblemShapeILNS1_8OperatorE0ELi2EEENS1_10collective14CollectiveConvINS1_47MainloopSm100TmaUmmaWarpSpecializedImplicitGemmILS5_0ELi26ELi2ELi1ELi2EN4cute5tupleIJNSA_1CILi2EEENSC_ILi1EEESE_EEEEENSB_IJNSC_ILi64EEESH_NSB_IJNSC_ILi32EEEEEEEEENS_6half_tESL_NSA_8TiledMMAINSA_8MMA_AtomIJNSA_20SM100_MMA_F16BF16_SSISL_SL_fLi64ELi64ELNSA_4UMMA5MajorE0ELSQ_0ELNSP_7ScaleInE0ELSR_0EEEEEENSA_6LayoutINSB_IJSE_SE_SE_EEENSB_IJNSC_ILi0EEESW_SW_EEEEENSB_IJNSA_10UnderscoreESZ_SZ_EEEEENS7_6detail27Sm100ImplicitGemmTileTraitsINSA_20SM90_TMA_LOAD_IM2COLENSA_14ComposedLayoutINSA_7SwizzleILi2ELi4ELi3EEENSA_18smem_ptr_flag_bitsILi16EEENSU_INSB_IJNSC_ILi8EEESI_EEENSB_IJSI_SE_EEEEEEEvEENS13_INSA_23SM90_TMA_LOAD_MULTICASTES1E_vEEEENS_8epilogue10collective18CollectiveEpilogueINS1J_23Sm100TmaWarpSpecializedILi3ELi2ELi16ELb1ELb0EEEJSK_NSB_IJNSU_ISH_SE_EENSU_ISI_SE_EEEEESL_NSB_IJNSB_IJlllEEESE_SW_EEESL_S1S_NS1J_6fusion15FusionCallbacksIS1N_NS1T_17LinearCombinationISL_fSL_fLNS_15FloatRoundStyleE2EEESK_S1Q_JEEENSA_5SM1004TMEM4LOAD26SM100_TMEM_LOAD_16dp256b4xES14_S1E_NSA_17SM75_U32x4_LDSM_NENSA_21SM90_TMA_STORE_IM2COLES1E_NSA_17SM90_U32x4_STSM_NENSA_39AutoVectorizingCopyWithAssumedAlignmentILi128EEEEEEvvEEEEvNT_6ParamsE) ;  /* 0xffffff6802807950 */ /* 0x000fea0003c3ffff */
        .weak           $__internal_2_$__cuda_sm10x_tcgen05_guardrail_trap_unallocated_columns_being_dealloced
        .type           $__internal_2_$__cuda_sm10x_tcgen05_guardrail_trap_unallocated_columns_being_dealloced,@function
        .size           $__internal_2_$__cuda_sm10x_tcgen05_guardrail_trap_unallocated_columns_being_dealloced,(.L_x_218 - $__internal_2_$__cuda_sm10x_tcgen05_guardrail_trap_unallocated_columns_being_dealloced)
$__internal_2_$__cuda_sm10x_tcgen05_guardrail_trap_unallocated_columns_being_dealloced:
[----:B------:R-:W-:Y:S05]  /*9600*/  BPT.TRAP 0x1 ;  /* 0x000000040000795c */ /* 0x000fea0000300000 */
[----:B------:R-:W-:-:S04]  /*9610*/  MOV R3, 0x0 ;  /* 0x0000000000037802 */ /* 0x000fc80000000f00 */
[----:B------:R-:W-:Y:S05]  /*9620*/  RET.REL.NODEC R2 `(_ZN7cutlass13device_kernelINS_4conv6kernel13ConvUniversalINS1_16ConvProblemShapeILNS1_8OperatorE0ELi2EEENS1_10collective14CollectiveConvINS1_47MainloopSm100TmaUmmaWarpSpecializedImplicitGemmILS5_0ELi26ELi2ELi1ELi2EN4cute5tupleIJNSA_1CILi2EEENSC_ILi1EEESE_EEEEENSB_IJNSC_ILi64EEESH_NSB_IJNSC_ILi32EEEEEEEEENS_6half_tESL_NSA_8TiledMMAINSA_8MMA_AtomIJNSA_20SM100_MMA_F16BF16_SSISL_SL_fLi64ELi64ELNSA_4UMMA5MajorE0ELSQ_0ELNSP_7ScaleInE0ELSR_0EEEEEENSA_6LayoutINSB_IJSE_SE_SE_EEENSB_IJNSC_ILi0EEESW_SW_EEEEENSB_IJNSA_10UnderscoreESZ_SZ_EEEEENS7_6detail27Sm100ImplicitGemmTileTraitsINSA_20SM90_TMA_LOAD_IM2COLENSA_14ComposedLayoutINSA_7SwizzleILi2ELi4ELi3EEENSA_18smem_ptr_flag_bitsILi16EEENSU_INSB_IJNSC_ILi8EEESI_EEENSB_IJSI_SE_EEEEEEEvEENS13_INSA_23SM90_TMA_LOAD_MULTICASTES1E_vEEEENS_8epilogue10collective18CollectiveEpilogueINS1J_23Sm100TmaWarpSpecializedILi3ELi2ELi16ELb1ELb0EEEJSK_NSB_IJNSU_ISH_SE_EENSU_ISI_SE_EEEEESL_NSB_IJNSB_IJlllEEESE_SW_EEESL_S1S_NS1J_6fusion15FusionCallbacksIS1N_NS1T_17LinearCombinationISL_fSL_fLNS_15FloatRoundStyleE2EEESK_S1Q_JEEENSA_5SM1004TMEM4LOAD26SM100_TMEM_LOAD_16dp256b4xES14_S1E_NSA_17SM75_U32x4_LDSM_NENSA_21SM90_TMA_STORE_IM2COLES1E_NSA_17SM90_U32x4_STSM_NENSA_39AutoVectorizingCopyWithAssumedAlignmentILi128EEEEEEvvEEEEvNT_6ParamsE) ;  /* 0xffffff6802747950 */ /* 0x000fea0003c3ffff */
.L_x_217:
[----:B------:R-:W-:-:S00]  /*9630*/  BRA `(.L_x_217) ;  /* 0xfffffffc00fc7947 */ /* 0x000fc0000383ffff */
[----:B------:R-:W-:-:S00]  /*9640*/  NOP ;  /* 0x0000000000007918 */ /* 0x000fc00000000000 */
        /* <DEDUP_REMOVED lines=11> */
.L_x_218:


//--------------------- .nv.global.init           --------------------------
	.section	.nv.global.init,"aw",@progbits
.nv.global.init:
	.type		$str$29,@object
	.size		$str$29,($str$30 - $str$29)
$str$29:
        /*0000*/ 	.byte	0x28, 0x61, 0x64, 0x64, 0x72, 0x65, 0x73, 0x73, 0x20, 0x26, 0x20, 0x6d, 0x61, 0x73, 0x6b, 0x29
        /*0010*/ 	.byte	0x20, 0x3d, 0x3d, 0x20, 0x30, 0x00
	.type		$str$30,@object
	.size		$str$30,($str$28 - $str$30)
$str$30:
        /*0016*/ 	.byte	0x2f, 0x74, 0x6d, 0x70, 0x2f, 0x63, 0x75, 0x74, 0x6c, 0x61, 0x73, 0x73, 0x5f, 0x73, 0x77, 0x65
        /*0026*/ 	.byte	0x65, 0x70, 0x5f, 0x73, 0x72, 0x63, 0x2f, 0x69, 0x6e, 0x63, 0x6c, 0x75, 0x64, 0x65, 0x2f, 0x63
        /*0036*/ 	.byte	0x75, 0x74, 0x65, 0x2f, 0x70, 0x6f, 0x69, 0x6e, 0x74, 0x65, 0x72, 0x5f, 0x66, 0x6c, 0x61, 0x67
        /*0046*/ 	.byte	0x67, 0x65, 0x64, 0x2e, 0x68, 0x70, 0x70, 0x00
	.type		$str$28,@object
	.size		$str$28,($str$27 - $str$28)
$str$28:
        /*004e*/ 	.byte	0x2f, 0x74, 0x6d, 0x70, 0x2f, 0x63, 0x75, 0x74, 0x6c, 0x61, 0x73, 0x73, 0x5f, 0x73, 0x77, 0x65
        /*005e*/ 	.byte	0x65, 0x70, 0x5f, 0x73, 0x72, 0x63, 0x2f, 0x69, 0x6e, 0x63, 0x6c, 0x75, 0x64, 0x65, 0x2f, 0x63
        /*006e*/ 	.byte	0x75, 0x74, 0x65, 0x2f, 0x61, 0x74, 0x6f, 0x6d, 0x2f, 0x63, 0x6f, 0x70, 0x79, 0x5f, 0x74, 0x72
        /*007e*/ 	.byte	0x61, 0x69, 0x74, 0x73, 0x5f, 0x73, 0x6d, 0x31, 0x30, 0x30, 0x2e, 0x68, 0x70, 0x70, 0x00
	.type		$str$27,@object
	.size		$str$27,(__unnamed_1 - $str$27)
$str$27:
        /*008d*/ 	.byte	0x28, 0x28, 0x75, 0x69, 0x6e, 0x74, 0x33, 0x32, 0x5f, 0x74, 0x28, 0x74, 0x68, 0x72, 0x65, 0x61
        /*009d*/ 	.byte	0x64, 0x49, 0x64, 0x78, 0x2e, 0x78, 0x29, 0x20, 0x2f, 0x20, 0x33, 0x32, 0x29, 0x20, 0x25, 0x20
        /*00ad*/ 	.byte	0x34, 0x29, 0x20, 0x3d, 0x3d, 0x20, 0x28, 0x28, 0x28, 0x74, 0x6d, 0x65, 0x6d, 0x5f, 0x61, 0x64
        /*00bd*/ 	.byte	0x64, 0x72, 0x20, 0x3e, 0x3e, 0x20, 0x31, 0x36, 0x29, 0x20, 0x2f, 0x20, 0x33, 0x32, 0x29, 0x20
        /*00cd*/ 	.byte	0x25, 0x20, 0x34, 0x29, 0x00
	.type		__unnamed_1,@object
	.size		__unnamed_1,(__unnamed_2 - __unnamed_1)
__unnamed_1:
        /*00d2*/ 	.byte	0x61, 0x75, 0x74, 0x6f, 0x20, 0x63, 0x75, 0x74, 0x65, 0x3a, 0x3a, 0x61, 0x73, 0x5f, 0x70, 0x6f
        /* <DEDUP_REMOVED lines=24> */
        /*0262*/ 	.byte	0x3e, 0x3e, 0x3e, 0x5d, 0x00
	.type		__unnamed_2,@object
	.size		__unnamed_2,(.L_2 - __unnamed_2)
__unnamed_2:
        /* <DEDUP_REMOVED lines=46> */
.L_2:


//--------------------- .nv.shared._ZN7cutlass13device_kernelINS_4conv6kernel13ConvUniversalINS1_16ConvProblemShapeILNS1_8OperatorE0ELi2EEENS1_10collective14CollectiveConvINS1_47MainloopSm100TmaUmmaWarpSpecializedImplicitGemmILS5_0ELi26ELi2ELi1ELi2EN4cute5tupleIJNSA_1CILi2EEENSC_ILi1EEESE_EEEEENSB_IJNSC_ILi64EEESH_NSB_IJNSC_ILi32EEEEEEEEENS_6half_tESL_NSA_8TiledMMAINSA_8MMA_AtomIJNSA_20SM100_MMA_F16BF16_SSISL_SL_fLi64ELi64ELNSA_4UMMA5MajorE0ELSQ_0ELNSP_7ScaleInE0ELSR_0EEEEEENSA_6LayoutINSB_IJSE_SE_SE_EEENSB_IJNSC_ILi0EEESW_SW_EEEEENSB_IJNSA_10UnderscoreESZ_SZ_EEEEENS7_6detail27Sm100ImplicitGemmTileTraitsINSA_20SM90_TMA_LOAD_IM2COLENSA_14ComposedLayoutINSA_7SwizzleILi2ELi4ELi3EEENSA_18smem_ptr_flag_bitsILi16EEENSU_INSB_IJNSC_ILi8EEESI_EEENSB_IJSI_SE_EEEEEEEvEENS13_INSA_23SM90_TMA_LOAD_MULTICASTES1E_vEEEENS_8epilogue10collective18CollectiveEpilogueINS1J_23Sm100TmaWarpSpecializedILi3ELi2ELi16ELb1ELb0EEEJSK_NSB_IJNSU_ISH_SE_EENSU_ISI_SE_EEEEESL_NSB_IJNSB_IJlllEEESE_SW_EEESL_S1S_NS1J_6fusion15FusionCallbacksIS1N_NS1T_17LinearCombinationISL_fSL_fLNS_15FloatRoundStyleE2EEESK_S1Q_JEEENSA_5SM1004TMEM4LOAD26SM100_TMEM_LOAD_16dp256b4xES14_S1E_NSA_17SM75_U32x4_LDSM_NENSA_21SM90_TMA_STORE_IM2COLES1E_NSA_17SM90_U32x4_STSM_NENSA_39AutoVectorizingCopyWithAssumedAlignmentILi128EEEEEEvvEEEEvNT_6ParamsE --------------------------
	.section	.nv.shared._ZN7cutlass13device_kernelINS_4conv6kernel13ConvUniversalINS1_16ConvProblemShapeILNS1_8OperatorE0ELi2EEENS1_10collective14CollectiveConvINS1_47MainloopSm100TmaUmmaWarpSpecializedImplicitGemmILS5_0ELi26ELi2ELi1ELi2EN4cute5tupleIJNSA_1CILi2EEENSC_ILi1EEESE_EEEEENSB_IJNSC_ILi64EEESH_NSB_IJNSC_ILi32EEEEEEEEENS_6half_tESL_NSA_8TiledMMAINSA_8MMA_AtomIJNSA_20SM100_MMA_F16BF16_SSISL_SL_fLi64ELi64ELNSA_4UMMA5MajorE0ELSQ_0ELNSP_7ScaleInE0ELSR_0EEEEEENSA_6LayoutINSB_IJSE_SE_SE_EEENSB_IJNSC_ILi0EEESW_SW_EEEEENSB_IJNSA_10UnderscoreESZ_SZ_EEEEENS7_6detail27Sm100ImplicitGemmTileTraitsINSA_20SM90_TMA_LOAD_IM2COLENSA_14ComposedLayoutINSA_7SwizzleILi2ELi4ELi3EEENSA_18smem_ptr_flag_bitsILi16EEENSU_INSB_IJNSC_ILi8EEESI_EEENSB_IJSI_SE_EEEEEEEvEENS13_INSA_23SM90_TMA_LOAD_MULTICASTES1E_vEEEENS_8epilogue10collective18CollectiveEpilogueINS1J_23Sm100TmaWarpSpecializedILi3ELi2ELi16ELb1ELb0EEEJSK_NSB_IJNSU_ISH_SE_EENSU_ISI_SE_EEEEESL_NSB_IJNSB_IJlllEEESE_SW_EEESL_S1S_NS1J_6fusion15FusionCallbacksIS1N_NS1T_17LinearCombinationISL_fSL_fLNS_15FloatRoundStyleE2EEESK_S1Q_JEEENSA_5SM1004TMEM4LOAD26SM100_TMEM_LOAD_16dp256b4xES14_S1E_NSA_17SM75_U32x4_LDSM_NENSA_21SM90_TMA_STORE_IM2COLES1E_NSA_17SM90_U32x4_STSM_NENSA_39AutoVectorizingCopyWithAssumedAlignmentILi128EEEEEEvvEEEEvNT_6ParamsE,"aw",@nobits
	.sectionflags	@""
	.align	16
	.zero		1024


//--------------------- .nv.shared.reserved.0     --------------------------
	.section	.nv.shared.reserved.0,"aw",@nobits
	.weak		__nv_reservedSMEM_offset_0_alias
	.size		__nv_reservedSMEM_offset_0_alias, 0, 64
	.other		__nv_reservedSMEM_offset_0_alias,@"STO_CUDA_RESERVED_SHARED STV_DEFAULT"
__nv_reservedSMEM_offset_0_alias:
	.zero		0
.nv.shared.reserved.0:
	.zero		64
	.weak		__nv_reservedSMEM_tcgen05_partition
	.type		__nv_reservedSMEM_tcgen05_partition,@object
	.size		__nv_reservedSMEM_tcgen05_partition,(.L_0 - __nv_reservedSMEM_tcgen05_partition)
__nv_reservedSMEM_tcgen05_partition:
	.zero		32
.L_0:


//--------------------- .nv.global                --------------------------
	.section	.nv.global,"aw",@nobits
.nv.global:
	.type		_ZN39_INTERNAL_32644d5b_4_k_cu_fcebb0f8_31894cute1_E,@object
	.size		_ZN39_INTERNAL_32644d5b_4_k_cu_fcebb0f8_31894cute1_E,(_ZN39_INTERNAL_32644d5b_4_k_cu_fcebb0f8_31894cuda3std3__45__cpo6cbeginE - _ZN39_INTERNAL_32644d5b_4_k_cu_fcebb0f8_31894cute1_E)
_ZN39_INTERNAL_32644d5b_4_k_cu_fcebb0f8_31894cute1_E:
	.zero		1
	.type		_ZN39_INTERNAL_32644d5b_4_k_cu_fcebb0f8_31894cuda3std3__45__cpo6cbeginE,@object
	.size		_ZN39_INTERNAL_32644d5b_4_k_cu_fcebb0f8_31894cuda3std3__45__cpo6cbeginE,(_ZN39_INTERNAL_32644d5b_4_k_cu_fcebb0f8_31894cuda3std3__48in_placeE - _ZN39_INTERNAL_32644d5b_4_k_cu_fcebb0f8_31894cuda3std3__45__cpo6cbeginE)
_ZN39_INTERNAL_32644d5b_4_k_cu_fcebb0f8_31894cuda3std3__45__cpo6cbeginE:
	.zero		1
	.type		_ZN39_INTERNAL_32644d5b_4_k_cu_fcebb0f8_31894cuda3std3__48in_placeE,@object
	.size		_ZN39_INTERNAL_32644d5b_4_k_cu_fcebb0f8_31894cuda3std3__48in_placeE,(_ZN39_INTERNAL_32644d5b_4_k_cu_fcebb0f8_31894cuda3std6ranges3__45__cpo9iter_moveE - _ZN39_INTERNAL_32644d5b_4_k_cu_fcebb0f8_31894cuda3std3__48in_placeE)
_ZN39_INTERNAL_32644d5b_4_k_cu_fcebb0f8_31894cuda3std3__48in_placeE:
	.zero		1
	.type		_ZN39_INTERNAL_32644d5b_4_k_cu_fcebb0f8_31894cuda3std6ranges3__45__cpo9iter_moveE,@object
	.size		_ZN39_INTERNAL_32644d5b_4_k_cu_fcebb0f8_31894cuda3std6ranges3__45__cpo9iter_moveE,(_ZN39_INTERNAL_32644d5b_4_k_cu_fcebb0f8_31894cuda3std3__45__cpo5beginE - _ZN39_INTERNAL_32644d5b_4_k_cu_fcebb0f8_31894cuda3std6ranges3__45__cpo9iter_moveE)
_ZN39_INTERNAL_32644d5b_4_k_cu_fcebb0f8_31894cuda3std6ranges3__45__cpo9iter_moveE:
	.zero		1
	.type		_ZN39_INTERNAL_32644d5b_4_k_cu_fcebb0f8_31894cuda3std3__45__cpo5beginE,@object
	.size		_ZN39_INTERNAL_32644d5b_4_k_cu_fcebb0f8_31894cuda3std3__45__cpo5beginE,(_ZN39_INTERNAL_32644d5b_4_k_cu_fcebb0f8_31894cuda3std3__441_GLOBAL__N__32644d5b_4_k_cu_fcebb0f8_31896ignoreE - _ZN39_INTERNAL_32644d5b_4_k_cu_fcebb0f8_31894cuda3std3__45__cpo5beginE)
_ZN39_INTERNAL_32644d5b_4_k_cu_fcebb0f8_31894cuda3std3__45__cpo5beginE:
	.zero		1
	.type		_ZN39_INTERNAL_32644d5b_4_k_cu_fcebb0f8_31894cuda3std3__441_GLOBAL__N__32644d5b_4_k_cu_fcebb0f8_31896ignoreE,@object
	.size		_ZN39_INTERNAL_32644d5b_4_k_cu_fcebb0f8_31894cuda3std3__441_GLOBAL__N__32644d5b_4_k_cu_fcebb0f8_31896ignoreE,(_ZN39_INTERNAL_32644d5b_4_k_cu_fcebb0f8_31894cute7productE - _ZN39_INTERNAL_32644d5b_4_k_cu_fcebb0f8_31894cuda3std3__441_GLOBAL__N__32644d5b_4_k_cu_fcebb0f8_31896ignoreE)
_ZN39_INTERNAL_32644d5b_4_k_cu_fcebb0f8_31894cuda3std3__441_GLOBAL__N__32644d5b_4_k_cu_fcebb0f8_31896ignoreE:
	.zero		1
	.type		_ZN39_INTERNAL_32644d5b_4_k_cu_fcebb0f8_31894cute7productE,@object
	.size		_ZN39_INTERNAL_32644d5b_4_k_cu_fcebb0f8_31894cute7productE,(_ZN39_INTERNAL_32644d5b_4_k_cu_fcebb0f8_31894cuda3std3__45__cpo3endE - _ZN39_INTERNAL_32644d5b_4_k_cu_fcebb0f8_31894cute7productE)
_ZN39_INTERNAL_32644d5b_4_k_cu_fcebb0f8_31894cute7productE:
	.zero		1
	.type		_ZN39_INTERNAL_32644d5b_4_k_cu_fcebb0f8_31894cuda3std3__45__cpo3endE,@object
	.size		_ZN39_INTERNAL_32644d5b_4_k_cu_fcebb0f8_31894cuda3std3__45__cpo3endE,(_ZN39_INTERNAL_32644d5b_4_k_cu_fcebb0f8_31894cuda3std3__419piecewise_constructE - _ZN39_INTERNAL_32644d5b_4_k_cu_fcebb0f8_31894cuda3std3__45__cpo3endE)
_ZN39_INTERNAL_32644d5b_4_k_cu_fcebb0f8_31894cuda3std3__45__cpo3endE:
	.zero		1
	.type		_ZN39_INTERNAL_32644d5b_4_k_cu_fcebb0f8_31894cuda3std3__419piecewise_constructE,@object
	.size		_ZN39_INTERNAL_32644d5b_4_k_cu_fcebb0f8_31894cuda3std3__419piecewise_constructE,(_ZN39_INTERNAL_32644d5b_4_k_cu_fcebb0f8_31894cuda3std3__45__cpo4cendE - _ZN39_INTERNAL_32644d5b_4_k_cu_fcebb0f8_31894cuda3std3__419piecewise_constructE)
_ZN39_INTERNAL_32644d5b_4_k_cu_fcebb0f8_31894cuda3std3__419piecewise_constructE:
	.zero		1
	.type		_ZN39_INTERNAL_32644d5b_4_k_cu_fcebb0f8_31894cuda3std3__45__cpo4cendE,@object
	.size		_ZN39_INTERNAL_32644d5b_4_k_cu_fcebb0f8_31894cuda3std3__45__cpo4cendE,(_ZN39_INTERNAL_32644d5b_4_k_cu_fcebb0f8_31894cuda3std6ranges3__45__cpo4swapE - _ZN39_INTERNAL_32644d5b_4_k_cu_fcebb0f8_31894cuda3std3__45__cpo4cendE)
_ZN39_INTERNAL_32644d5b_4_k_cu_fcebb0f8_31894cuda3std3__45__cpo4cendE:
	.zero		1
	.type		_ZN39_INTERNAL_32644d5b_4_k_cu_fcebb0f8_31894cuda3std6ranges3__45__cpo4swapE,@object
	.size		_ZN39_INTERNAL_32644d5b_4_k_cu_fcebb0f8_31894cuda3std6ranges3__45__cpo4swapE,(.L_10 - _ZN39_INTERNAL_32644d5b_4_k_cu_fcebb0f8_31894cuda3std6ranges3__45__cpo4swapE)
_ZN39_INTERNAL_32644d5b_4_k_cu_fcebb0f8_31894cuda3std6ranges3__45__cpo4swapE:
	.zero		1
.L_10:


//--------------------- .nv.constant0._ZN7cutlass13device_kernelINS_4conv6kernel13ConvUniversalINS1_16ConvProblemShapeILNS1_8OperatorE0ELi2EEENS1_10collective14CollectiveConvINS1_47MainloopSm100TmaUmmaWarpSpecializedImplicitGemmILS5_0ELi26ELi2ELi1ELi2EN4cute5tupleIJNSA_1CILi2EEENSC_ILi1EEESE_EEEEENSB_IJNSC_ILi64EEESH_NSB_IJNSC_ILi32EEEEEEEEENS_6half_tESL_NSA_8TiledMMAINSA_8MMA_AtomIJNSA_20SM100_MMA_F16BF16_SSISL_SL_fLi64ELi64ELNSA_4UMMA5MajorE0ELSQ_0ELNSP_7ScaleInE0ELSR_0EEEEEENSA_6LayoutINSB_IJSE_SE_SE_EEENSB_IJNSC_ILi0EEESW_SW_EEEEENSB_IJNSA_10UnderscoreESZ_SZ_EEEEENS7_6detail27Sm100ImplicitGemmTileTraitsINSA_20SM90_TMA_LOAD_IM2COLENSA_14ComposedLayoutINSA_7SwizzleILi2ELi4ELi3EEENSA_18smem_ptr_flag_bitsILi16EEENSU_INSB_IJNSC_ILi8EEESI_EEENSB_IJSI_SE_EEEEEEEvEENS13_INSA_23SM90_TMA_LOAD_MULTICASTES1E_vEEEENS_8epilogue10collective18CollectiveEpilogueINS1J_23Sm100TmaWarpSpecializedILi3ELi2ELi16ELb1ELb0EEEJSK_NSB_IJNSU_ISH_SE_EENSU_ISI_SE_EEEEESL_NSB_IJNSB_IJlllEEESE_SW_EEESL_S1S_NS1J_6fusion15FusionCallbacksIS1N_NS1T_17LinearCombinationISL_fSL_fLNS_15FloatRoundStyleE2EEESK_S1Q_JEEENSA_5SM1004TMEM4LOAD26SM100_TMEM_LOAD_16dp256b4xES14_S1E_NSA_17SM75_U32x4_LDSM_NENSA_21SM90_TMA_STORE_IM2COLES1E_NSA_17SM90_U32x4_STSM_NENSA_39AutoVectorizingCopyWithAssumedAlignmentILi128EEEEEEvvEEEEvNT_6ParamsE --------------------------
	.section	.nv.constant0._ZN7cutlass13device_kernelINS_4conv6kernel13ConvUniversalINS1_16ConvProblemShapeILNS1_8OperatorE0ELi2EEENS1_10collective14CollectiveConvINS1_47MainloopSm100TmaUmmaWarpSpecializedImplicitGemmILS5_0ELi26ELi2ELi1ELi2EN4cute5tupleIJNSA_1CILi2EEENSC_ILi1EEESE_EEEEENSB_IJNSC_ILi64EEESH_NSB_IJNSC_ILi32EEEEEEEEENS_6half_tESL_NSA_8TiledMMAINSA_8MMA_AtomIJNSA_20SM100_MMA_F16BF16_SSISL_SL_fLi64ELi64ELNSA_4UMMA5MajorE0ELSQ_0ELNSP_7ScaleInE0ELSR_0EEEEEENSA_6LayoutINSB_IJSE_SE_SE_EEENSB_IJNSC_ILi0EEESW_SW_EEEEENSB_IJNSA_10UnderscoreESZ_SZ_EEEEENS7_6detail27Sm100ImplicitGemmTileTraitsINSA_20SM90_TMA_LOAD_IM2COLENSA_14ComposedLayoutINSA_7SwizzleILi2ELi4ELi3EEENSA_18smem_ptr_flag_bitsILi16EEENSU_INSB_IJNSC_ILi8EEESI_EEENSB_IJSI_SE_EEEEEEEvEENS13_INSA_23SM90_TMA_LOAD_MULTICASTES1E_vEEEENS_8epilogue10collective18CollectiveEpilogueINS1J_23Sm100TmaWarpSpecializedILi3ELi2ELi16ELb1ELb0EEEJSK_NSB_IJNSU_ISH_SE_EENSU_ISI_SE_EEEEESL_NSB_IJNSB_IJlllEEESE_SW_EEESL_S1S_NS1J_6fusion15FusionCallbacksIS1N_NS1T_17LinearCombinationISL_fSL_fLNS_15FloatRoundStyleE2EEESK_S1Q_JEEENSA_5SM1004TMEM4LOAD26SM100_TMEM_LOAD_16dp256b4xES14_S1E_NSA_17SM75_U32x4_LDSM_NENSA_21SM90_TMA_STORE_IM2COLES1E_NSA_17SM90_U32x4_STSM_NENSA_39AutoVectorizingCopyWithAssumedAlignmentILi128EEEEEEvvEEEEvNT_6ParamsE,"a",@progbits
	.sectionflags	@""
	.align	4
.nv.constant0._ZN7cutlass13device_kernelINS_4conv6kernel13ConvUniversalINS1_16ConvProblemShapeILNS1_8OperatorE0ELi2EEENS1_10collective14CollectiveConvINS1_47MainloopSm100TmaUmmaWarpSpecializedImplicitGemmILS5_0ELi26ELi2ELi1ELi2EN4cute5tupleIJNSA_1CILi2EEENSC_ILi1EEESE_EEEEENSB_IJNSC_ILi64EEESH_NSB_IJNSC_ILi32EEEEEEEEENS_6half_tESL_NSA_8TiledMMAINSA_8MMA_AtomIJNSA_20SM100_MMA_F16BF16_SSISL_SL_fLi64ELi64ELNSA_4UMMA5MajorE0ELSQ_0ELNSP_7ScaleInE0ELSR_0EEEEEENSA_6LayoutINSB_IJSE_SE_SE_EEENSB_IJNSC_ILi0EEESW_SW_EEEEENSB_IJNSA_10UnderscoreESZ_SZ_EEEEENS7_6detail27Sm100ImplicitGemmTileTraitsINSA_20SM90_TMA_LOAD_IM2COLENSA_14ComposedLayoutINSA_7SwizzleILi2ELi4ELi3EEENSA_18smem_ptr_flag_bitsILi16EEENSU_INSB_IJNSC_ILi8EEESI_EEENSB_IJSI_SE_EEEEEEEvEENS13_INSA_23SM90_TMA_LOAD_MULTICASTES1E_vEEEENS_8epilogue10collective18CollectiveEpilogueINS1J_23Sm100TmaWarpSpecializedILi3ELi2ELi16ELb1ELb0EEEJSK_NSB_IJNSU_ISH_SE_EENSU_ISI_SE_EEEEESL_NSB_IJNSB_IJlllEEESE_SW_EEESL_S1S_NS1J_6fusion15FusionCallbacksIS1N_NS1T_17LinearCombinationISL_fSL_fLNS_15FloatRoundStyleE2EEESK_S1Q_JEEENSA_5SM1004TMEM4LOAD26SM100_TMEM_LOAD_16dp256b4xES14_S1E_NSA_17SM75_U32x4_LDSM_NENSA_21SM90_TMA_STORE_IM2COLES1E_NSA_17SM90_U32x4_STSM_NENSA_39AutoVectorizingCopyWithAssumedAlignmentILi128EEEEEEvvEEEEvNT_6ParamsE:
	.zero		2944


//--------------------- SYMBOLS --------------------------

	.type		.nv.reservedSmem.offset0,@object
	.size		.nv.reservedSmem.offset0,0x4
	.type		.nv.reservedSmem.cap,@object
	.size		.nv.reservedSmem.cap,0x4
	.type		__assertfail,@function
